//
// Generated by NVIDIA NVVM Compiler
//
// Compiler Build ID: CL-36424714
// Cuda compilation tools, release 13.0, V13.0.88
// Based on NVVM 20.0.0
//

.version 9.0
.target sm_100
.address_size 64

	// .globl	_Z11sdt_computePhPiPfiiS1_ii
.extern .shared .align 16 .b8 ep[];

.visible .entry _Z11sdt_computePhPiPfiiS1_ii(
	.param .u64 .ptr .align 1 _Z11sdt_computePhPiPfiiS1_ii_param_0,
	.param .u64 .ptr .align 1 _Z11sdt_computePhPiPfiiS1_ii_param_1,
	.param .u64 .ptr .align 1 _Z11sdt_computePhPiPfiiS1_ii_param_2,
	.param .u32 _Z11sdt_computePhPiPfiiS1_ii_param_3,
	.param .u32 _Z11sdt_computePhPiPfiiS1_ii_param_4,
	.param .u64 .ptr .align 1 _Z11sdt_computePhPiPfiiS1_ii_param_5,
	.param .u32 _Z11sdt_computePhPiPfiiS1_ii_param_6,
	.param .u32 _Z11sdt_computePhPiPfiiS1_ii_param_7
)
{
	.reg .pred 	%p<24>;
	.reg .b32 	%r<147>;
	.reg .b32 	%f<67>;
	.reg .b64 	%rd<16>;

	ld.param.u64 	%rd5, [_Z11sdt_computePhPiPfiiS1_ii_param_1];
	ld.param.u32 	%r43, [_Z11sdt_computePhPiPfiiS1_ii_param_4];
	ld.param.u64 	%rd4, [_Z11sdt_computePhPiPfiiS1_ii_param_5];
	ld.param.u32 	%r44, [_Z11sdt_computePhPiPfiiS1_ii_param_6];
	ld.param.u32 	%r45, [_Z11sdt_computePhPiPfiiS1_ii_param_7];
	cvta.to.global.u64 	%rd1, %rd5;
	setp.ge.s32 	%p1, %r44, %r45;
	@%p1 bra 	$L__BB0_13;
	sub.s32 	%r1, %r45, %r44;
	and.b32  	%r2, %r1, 15;
	sub.s32 	%r47, %r44, %r45;
	setp.gt.u32 	%p2, %r47, -16;
	mov.b32 	%r136, 0;
	mov.u32 	%r135, %r44;
	@%p2 bra 	$L__BB0_4;
	and.b32  	%r136, %r1, -16;
	neg.s32 	%r132, %r136;
	mov.u32 	%r49, ep;
	add.s32 	%r133, %r49, 32;
	add.s64 	%rd2, %rd1, 32;
	mov.u32 	%r135, %r44;
$L__BB0_3:
	.pragma "nounroll";
	mul.wide.s32 	%rd6, %r135, 4;
	add.s64 	%rd7, %rd2, %rd6;
	ld.global.u32 	%r50, [%rd7+-32];
	ld.global.u32 	%r51, [%rd7+-28];
	ld.global.u32 	%r52, [%rd7+-24];
	ld.global.u32 	%r53, [%rd7+-20];
	st.shared.v4.u32 	[%r133+-32], {%r50, %r51, %r52, %r53};
	ld.global.u32 	%r54, [%rd7+-16];
	ld.global.u32 	%r55, [%rd7+-12];
	ld.global.u32 	%r56, [%rd7+-8];
	ld.global.u32 	%r57, [%rd7+-4];
	st.shared.v4.u32 	[%r133+-16], {%r54, %r55, %r56, %r57};
	ld.global.u32 	%r58, [%rd7];
	ld.global.u32 	%r59, [%rd7+4];
	ld.global.u32 	%r60, [%rd7+8];
	ld.global.u32 	%r61, [%rd7+12];
	st.shared.v4.u32 	[%r133], {%r58, %r59, %r60, %r61};
	ld.global.u32 	%r62, [%rd7+16];
	ld.global.u32 	%r63, [%rd7+20];
	ld.global.u32 	%r64, [%rd7+24];
	ld.global.u32 	%r65, [%rd7+28];
	st.shared.v4.u32 	[%r133+16], {%r62, %r63, %r64, %r65};
	add.s32 	%r133, %r133, 64;
	add.s32 	%r132, %r132, 16;
	add.s32 	%r135, %r135, 16;
	setp.ne.s32 	%p3, %r132, 0;
	@%p3 bra 	$L__BB0_3;
$L__BB0_4:
	setp.eq.s32 	%p4, %r2, 0;
	@%p4 bra 	$L__BB0_13;
	and.b32  	%r13, %r1, 7;
	setp.lt.u32 	%p5, %r2, 8;
	@%p5 bra 	$L__BB0_7;
	mul.wide.s32 	%rd8, %r135, 4;
	add.s64 	%rd9, %rd1, %rd8;
	ld.global.u32 	%r66, [%rd9];
	shl.b32 	%r67, %r136, 2;
	mov.u32 	%r68, ep;
	add.s32 	%r69, %r68, %r67;
	st.shared.u32 	[%r69], %r66;
	ld.global.u32 	%r70, [%rd9+4];
	st.shared.u32 	[%r69+4], %r70;
	ld.global.u32 	%r71, [%rd9+8];
	st.shared.u32 	[%r69+8], %r71;
	ld.global.u32 	%r72, [%rd9+12];
	st.shared.u32 	[%r69+12], %r72;
	ld.global.u32 	%r73, [%rd9+16];
	st.shared.u32 	[%r69+16], %r73;
	ld.global.u32 	%r74, [%rd9+20];
	st.shared.u32 	[%r69+20], %r74;
	ld.global.u32 	%r75, [%rd9+24];
	st.shared.u32 	[%r69+24], %r75;
	ld.global.u32 	%r76, [%rd9+28];
	st.shared.u32 	[%r69+28], %r76;
	add.s32 	%r135, %r135, 8;
	add.s32 	%r136, %r136, 8;
$L__BB0_7:
	setp.eq.s32 	%p6, %r13, 0;
	@%p6 bra 	$L__BB0_13;
	and.b32  	%r18, %r1, 3;
	setp.lt.u32 	%p7, %r13, 4;
	@%p7 bra 	$L__BB0_10;
	mul.wide.s32 	%rd10, %r135, 4;
	add.s64 	%rd11, %rd1, %rd10;
	ld.global.u32 	%r77, [%rd11];
	shl.b32 	%r78, %r136, 2;
	mov.u32 	%r79, ep;
	add.s32 	%r80, %r79, %r78;
	st.shared.u32 	[%r80], %r77;
	ld.global.u32 	%r81, [%rd11+4];
	st.shared.u32 	[%r80+4], %r81;
	ld.global.u32 	%r82, [%rd11+8];
	st.shared.u32 	[%r80+8], %r82;
	ld.global.u32 	%r83, [%rd11+12];
	st.shared.u32 	[%r80+12], %r83;
	add.s32 	%r135, %r135, 4;
	add.s32 	%r136, %r136, 4;
$L__BB0_10:
	setp.eq.s32 	%p8, %r18, 0;
	@%p8 bra 	$L__BB0_13;
	shl.b32 	%r84, %r136, 2;
	mov.u32 	%r85, ep;
	add.s32 	%r141, %r85, %r84;
	neg.s32 	%r140, %r18;
$L__BB0_12:
	.pragma "nounroll";
	mul.wide.s32 	%rd12, %r135, 4;
	add.s64 	%rd13, %rd1, %rd12;
	ld.global.u32 	%r86, [%rd13];
	st.shared.u32 	[%r141], %r86;
	add.s32 	%r135, %r135, 1;
	add.s32 	%r141, %r141, 4;
	add.s32 	%r140, %r140, 1;
	setp.ne.s32 	%p9, %r140, 0;
	@%p9 bra 	$L__BB0_12;
$L__BB0_13:
	mov.u32 	%r87, %ctaid.x;
	mov.u32 	%r88, %ntid.x;
	mov.u32 	%r89, %tid.x;
	mad.lo.s32 	%r31, %r88, %r87, %r89;
	bar.sync 	0;
	cvta.to.global.u64 	%rd14, %rd4;
	mul.wide.s32 	%rd15, %r31, 4;
	add.s64 	%rd3, %rd14, %rd15;
	ld.global.f32 	%f66, [%rd3];
	sub.s32 	%r32, %r45, %r44;
	setp.lt.s32 	%p10, %r32, 1;
	@%p10 bra 	$L__BB0_22;
	div.s32 	%r91, %r31, %r43;
	mul.lo.s32 	%r92, %r91, %r43;
	sub.s32 	%r93, %r31, %r92;
	cvt.rn.f32.s32 	%f2, %r93;
	cvt.rn.f32.s32 	%f3, %r91;
	and.b32  	%r33, %r32, 3;
	sub.s32 	%r94, %r44, %r45;
	setp.gt.u32 	%p11, %r94, -4;
	mov.b32 	%r146, 0;
	@%p11 bra 	$L__BB0_17;
	and.b32  	%r146, %r32, 2147483644;
	neg.s32 	%r144, %r146;
	mov.u32 	%r143, ep;
$L__BB0_16:
	.pragma "nounroll";
	ld.shared.v4.u32 	{%r96, %r97, %r98, %r99}, [%r143];
	div.s32 	%r100, %r96, %r43;
	mul.lo.s32 	%r101, %r100, %r43;
	sub.s32 	%r102, %r96, %r101;
	cvt.rn.f32.s32 	%f14, %r102;
	cvt.rn.f32.s32 	%f15, %r100;
	sub.f32 	%f16, %f14, %f2;
	sub.f32 	%f17, %f15, %f3;
	mul.f32 	%f18, %f17, %f17;
	fma.rn.f32 	%f19, %f16, %f16, %f18;
	setp.lt.f32 	%p12, %f19, %f66;
	selp.f32 	%f20, %f19, %f66, %p12;
	div.s32 	%r103, %r97, %r43;
	mul.lo.s32 	%r104, %r103, %r43;
	sub.s32 	%r105, %r97, %r104;
	cvt.rn.f32.s32 	%f21, %r105;
	cvt.rn.f32.s32 	%f22, %r103;
	sub.f32 	%f23, %f21, %f2;
	sub.f32 	%f24, %f22, %f3;
	mul.f32 	%f25, %f24, %f24;
	fma.rn.f32 	%f26, %f23, %f23, %f25;
	setp.lt.f32 	%p13, %f26, %f20;
	selp.f32 	%f27, %f26, %f20, %p13;
	div.s32 	%r106, %r98, %r43;
	mul.lo.s32 	%r107, %r106, %r43;
	sub.s32 	%r108, %r98, %r107;
	cvt.rn.f32.s32 	%f28, %r108;
	cvt.rn.f32.s32 	%f29, %r106;
	sub.f32 	%f30, %f28, %f2;
	sub.f32 	%f31, %f29, %f3;
	mul.f32 	%f32, %f31, %f31;
	fma.rn.f32 	%f33, %f30, %f30, %f32;
	setp.lt.f32 	%p14, %f33, %f27;
	selp.f32 	%f34, %f33, %f27, %p14;
	div.s32 	%r109, %r99, %r43;
	mul.lo.s32 	%r110, %r109, %r43;
	sub.s32 	%r111, %r99, %r110;
	cvt.rn.f32.s32 	%f35, %r111;
	cvt.rn.f32.s32 	%f36, %r109;
	sub.f32 	%f37, %f35, %f2;
	sub.f32 	%f38, %f36, %f3;
	mul.f32 	%f39, %f38, %f38;
	fma.rn.f32 	%f40, %f37, %f37, %f39;
	setp.lt.f32 	%p15, %f40, %f34;
	selp.f32 	%f66, %f40, %f34, %p15;
	add.s32 	%r144, %r144, 4;
	add.s32 	%r143, %r143, 16;
	setp.ne.s32 	%p16, %r144, 0;
	@%p16 bra 	$L__BB0_16;
$L__BB0_17:
	setp.eq.s32 	%p17, %r33, 0;
	@%p17 bra 	$L__BB0_22;
	setp.eq.s32 	%p18, %r33, 1;
	@%p18 bra 	$L__BB0_20;
	shl.b32 	%r112, %r146, 2;
	mov.u32 	%r113, ep;
	add.s32 	%r114, %r113, %r112;
	ld.shared.u32 	%r115, [%r114];
	div.s32 	%r116, %r115, %r43;
	mul.lo.s32 	%r117, %r116, %r43;
	sub.s32 	%r118, %r115, %r117;
	cvt.rn.f32.s32 	%f42, %r118;
	cvt.rn.f32.s32 	%f43, %r116;
	sub.f32 	%f44, %f42, %f2;
	sub.f32 	%f45, %f43, %f3;
	mul.f32 	%f46, %f45, %f45;
	fma.rn.f32 	%f47, %f44, %f44, %f46;
	setp.lt.f32 	%p19, %f47, %f66;
	selp.f32 	%f48, %f47, %f66, %p19;
	ld.shared.u32 	%r119, [%r114+4];
	div.s32 	%r120, %r119, %r43;
	mul.lo.s32 	%r121, %r120, %r43;
	sub.s32 	%r122, %r119, %r121;
	cvt.rn.f32.s32 	%f49, %r122;
	cvt.rn.f32.s32 	%f50, %r120;
	sub.f32 	%f51, %f49, %f2;
	sub.f32 	%f52, %f50, %f3;
	mul.f32 	%f53, %f52, %f52;
	fma.rn.f32 	%f54, %f51, %f51, %f53;
	setp.lt.f32 	%p20, %f54, %f48;
	selp.f32 	%f66, %f54, %f48, %p20;
	add.s32 	%r146, %r146, 2;
$L__BB0_20:
	and.b32  	%r123, %r32, 1;
	setp.eq.b32 	%p21, %r123, 1;
	not.pred 	%p22, %p21;
	@%p22 bra 	$L__BB0_22;
	shl.b32 	%r124, %r146, 2;
	mov.u32 	%r125, ep;
	add.s32 	%r126, %r125, %r124;
	ld.shared.u32 	%r127, [%r126];
	div.s32 	%r128, %r127, %r43;
	mul.lo.s32 	%r129, %r128, %r43;
	sub.s32 	%r130, %r127, %r129;
	cvt.rn.f32.s32 	%f55, %r130;
	cvt.rn.f32.s32 	%f56, %r128;
	sub.f32 	%f57, %f55, %f2;
	sub.f32 	%f58, %f56, %f3;
	mul.f32 	%f59, %f58, %f58;
	fma.rn.f32 	%f60, %f57, %f57, %f59;
	setp.lt.f32 	%p23, %f60, %f66;
	selp.f32 	%f66, %f60, %f66, %p23;
$L__BB0_22:
	st.global.f32 	[%rd3], %f66;
	ret;

}
	// .globl	_Z10final_compPhPfS0_
.visible .entry _Z10final_compPhPfS0_(
	.param .u64 .ptr .align 1 _Z10final_compPhPfS0__param_0,
	.param .u64 .ptr .align 1 _Z10final_compPhPfS0__param_1,
	.param .u64 .ptr .align 1 _Z10final_compPhPfS0__param_2
)
{
	.reg .pred 	%p<2>;
	.reg .b16 	%rs<2>;
	.reg .b32 	%r<5>;
	.reg .b32 	%f<5>;
	.reg .b64 	%rd<12>;

	ld.param.u64 	%rd1, [_Z10final_compPhPfS0__param_0];
	ld.param.u64 	%rd2, [_Z10final_compPhPfS0__param_1];
	ld.param.u64 	%rd3, [_Z10final_compPhPfS0__param_2];
	cvta.to.global.u64 	%rd4, %rd3;
	cvta.to.global.u64 	%rd5, %rd2;
	cvta.to.global.u64 	%rd6, %rd1;
	mov.u32 	%r1, %tid.x;
	mov.u32 	%r2, %ntid.x;
	mov.u32 	%r3, %ctaid.x;
	mad.lo.s32 	%r4, %r2, %r3, %r1;
	cvt.s64.s32 	%rd7, %r4;
	add.s64 	%rd8, %rd6, %rd7;
	ld.global.u8 	%rs1, [%rd8];
	setp.gt.u16 	%p1, %rs1, 126;
	mul.wide.s32 	%rd9, %r4, 4;
	add.s64 	%rd10, %rd5, %rd9;
	ld.global.f32 	%f1, [%rd10];
	sqrt.rn.f32 	%f2, %f1;
	neg.f32 	%f3, %f2;
	selp.f32 	%f4, %f2, %f3, %p1;
	add.s64 	%rd11, %rd4, %rd9;
	st.global.f32 	[%rd11], %f4;
	ret;

}


// ===== COMPILED SASS (sm_100) =====

	.target	sm_100

	.elftype	@"ET_EXEC"


//--------------------- .note.nv.tkinfo           --------------------------
	.section	.note.nv.tkinfo,"",@"SHT_NOTE"
	.sectionflags	@"SHF_NOTE_NV_TKINFO"
	.tkinfo
        /*0018*/ 	.word	0x00000002
        /*0030*/ 	.string	""
        /*0030*/ 	.string	"ptxas"
        /*0030*/ 	.string	"Cuda compilation tools, release 13.0, V13.0.88"
        /*0030*/ 	.string	"Build cuda_13.0.r13.0/compiler.36424714_0"
        /*0030*/ 	.string	"-arch sm_100 -m 64 "



//--------------------- .note.nv.cuinfo           --------------------------
	.section	.note.nv.cuinfo,"",@"SHT_NOTE"
	.sectionflags	@"SHF_NOTE_NV_CUINFO"
        /*0018*/ 	.short	0x0002
        /*001a*/ 	.short	0x0064
        /*001c*/ 	.short	0x0082
	.zero		2


//--------------------- .nv.info                  --------------------------
	.section	.nv.info,"",@"SHT_CUDA_INFO"
	.align	4


	//----- nvinfo : EIATTR_REGCOUNT
	.align		4
        /*0000*/ 	.byte	0x04, 0x2f
        /*0002*/ 	.short	(.L_1 - .L_0)
	.align		4
.L_0:
        /*0004*/ 	.word	index@(_Z11sdt_computePhPiPfiiS1_ii)
        /*0008*/ 	.word	0x0000001b


	//----- nvinfo : EIATTR_FRAME_SIZE
	.align		4
.L_1:
        /*000c*/ 	.byte	0x04, 0x11
        /*000e*/ 	.short	(.L_3 - .L_2)
	.align		4
.L_2:
        /*0010*/ 	.word	index@(_Z11sdt_computePhPiPfiiS1_ii)
        /*0014*/ 	.word	0x00000000


	//----- nvinfo : EIATTR_REGCOUNT
	.align		4
.L_3:
        /*0018*/ 	.byte	0x04, 0x2f
        /*001a*/ 	.short	(.L_5 - .L_4)
	.align		4
.L_4:
        /*001c*/ 	.word	index@(_Z10final_compPhPfS0_)
        /*0020*/ 	.word	0x0000000b


	//----- nvinfo : EIATTR_FRAME_SIZE
	.align		4
.L_5:
        /*0024*/ 	.byte	0x04, 0x11
        /*0026*/ 	.short	(.L_7 - .L_6)
	.align		4
.L_6:
        /*0028*/ 	.word	index@($__internal_0_$__cuda_sm20_sqrt_rn_f32_slowpath)
        /*002c*/ 	.word	0x00000000


	//----- nvinfo : EIATTR_FRAME_SIZE
	.align		4
.L_7:
        /*0030*/ 	.byte	0x04, 0x11
        /*0032*/ 	.short	(.L_9 - .L_8)
	.align		4
.L_8:
        /*0034*/ 	.word	index@(_Z10final_compPhPfS0_)
        /*0038*/ 	.word	0x00000000


	//----- nvinfo : EIATTR_MIN_STACK_SIZE
	.align		4
.L_9:
        /*003c*/ 	.byte	0x04, 0x12
        /*003e*/ 	.short	(.L_11 - .L_10)
	.align		4
.L_10:
        /*0040*/ 	.word	index@(_Z10final_compPhPfS0_)
        /*0044*/ 	.word	0x00000000


	//----- nvinfo : EIATTR_MIN_STACK_SIZE
	.align		4
.L_11:
        /*0048*/ 	.byte	0x04, 0x12
        /*004a*/ 	.short	(.L_13 - .L_12)
	.align		4
.L_12:
        /*004c*/ 	.word	index@(_Z11sdt_computePhPiPfiiS1_ii)
        /*0050*/ 	.word	0x00000000
.L_13:


//--------------------- .nv.compat                --------------------------
	.section	.nv.compat,"",@"SHT_CUDA_COMPAT_INFO"
	.align	4
        /*0000*/ 	.byte	0x02, 0x09, 0x00, 0x00, 0x02, 0x02, 0x01, 0x00, 0x02, 0x05, 0x05, 0x00, 0x03, 0x07, 0x01, 0x01
        /*0010*/ 	.byte	0x02, 0x03, 0x00, 0x00, 0x02, 0x06, 0x01, 0x00, 0x04, 0x0b, 0x08, 0x00, 0x01, 0x00, 0x00, 0x00
        /*0020*/ 	.byte	0x00, 0x00, 0x00, 0x00


//--------------------- .nv.info._Z10final_compPhPfS0_ --------------------------
	.section	.nv.info._Z10final_compPhPfS0_,"",@"SHT_CUDA_INFO"
	.sectionflags	@""
	.align	4


	//----- nvinfo : EIATTR_CUDA_API_VERSION
	.align		4
        /*0000*/ 	.byte	0x04, 0x37
        /*0002*/ 	.short	(.L_15 - .L_14)
.L_14:
        /*0004*/ 	.word	0x00000082


	//----- nvinfo : EIATTR_KPARAM_INFO
	.align		4
.L_15:
        /*0008*/ 	.byte	0x04, 0x17
        /*000a*/ 	.short	(.L_17 - .L_16)
.L_16:
        /*000c*/ 	.word	0x00000000
        /*0010*/ 	.short	0x0002
        /*0012*/ 	.short	0x0010
        /*0014*/ 	.byte	0x00, 0xf5, 0x21, 0x00


	//----- nvinfo : EIATTR_KPARAM_INFO
	.align		4
.L_17:
        /*0018*/ 	.byte	0x04, 0x17
        /*001a*/ 	.short	(.L_19 - .L_18)
.L_18:
        /*001c*/ 	.word	0x00000000
        /*0020*/ 	.short	0x0001
        /*0022*/ 	.short	0x0008
        /*0024*/ 	.byte	0x00, 0xf5, 0x21, 0x00


	//----- nvinfo : EIATTR_KPARAM_INFO
	.align		4
.L_19:
        /*0028*/ 	.byte	0x04, 0x17
        /*002a*/ 	.short	(.L_21 - .L_20)
.L_20:
        /*002c*/ 	.word	0x00000000
        /*0030*/ 	.short	0x0000
        /*0032*/ 	.short	0x0000
        /*0034*/ 	.byte	0x00, 0xf5, 0x21, 0x00


	//----- nvinfo : EIATTR_SPARSE_MMA_MASK
	.align		4
.L_21:
        /*0038*/ 	.byte	0x03, 0x50
        /*003a*/ 	.short	0x0000


	//----- nvinfo : EIATTR_MAXREG_COUNT
	.align		4
        /*003c*/ 	.byte	0x03, 0x1b
        /*003e*/ 	.short	0x00ff


	//----- nvinfo : EIATTR_MERCURY_ISA_VERSION
	.align		4
        /*0040*/ 	.byte	0x03, 0x5f
        /*0042*/ 	.short	0x0101


	//----- nvinfo : EIATTR_VRC_CTA_INIT_COUNT
	.align		4
        /*0044*/ 	.byte	0x02, 0x4a
	.zero		1
	.zero		1


	//----- nvinfo : EIATTR_EXIT_INSTR_OFFSETS
	.align		4
        /*0048*/ 	.byte	0x04, 0x1c
        /*004a*/ 	.short	(.L_23 - .L_22)


	//   ....[0]....
.L_22:
        /*004c*/ 	.word	0x00000200


	//----- nvinfo : EIATTR_CRS_STACK_SIZE
	.align		4
.L_23:
        /*0050*/ 	.byte	0x04, 0x1e
        /*0052*/ 	.short	(.L_25 - .L_24)
.L_24:
        /*0054*/ 	.word	0x00000000


	//----- nvinfo : EIATTR_CBANK_PARAM_SIZE
	.align		4
.L_25:
        /*0058*/ 	.byte	0x03, 0x19
        /*005a*/ 	.short	0x0018


	//----- nvinfo : EIATTR_PARAM_CBANK
	.align		4
        /*005c*/ 	.byte	0x04, 0x0a
        /*005e*/ 	.short	(.L_27 - .L_26)
	.align		4
.L_26:
        /*0060*/ 	.word	index@(.nv.constant0._Z10final_compPhPfS0_)
        /*0064*/ 	.short	0x0380
        /*0066*/ 	.short	0x0018


	//----- nvinfo : EIATTR_SW_WAR
	.align		4
.L_27:
        /*0068*/ 	.byte	0x04, 0x36
        /*006a*/ 	.short	(.L_29 - .L_28)
.L_28:
        /*006c*/ 	.word	0x00000008
.L_29:


//--------------------- .nv.info._Z11sdt_computePhPiPfiiS1_ii --------------------------
	.section	.nv.info._Z11sdt_computePhPiPfiiS1_ii,"",@"SHT_CUDA_INFO"
	.sectionflags	@""
	.align	4


	//----- nvinfo : EIATTR_CUDA_API_VERSION
	.align		4
        /*0000*/ 	.byte	0x04, 0x37
        /*0002*/ 	.short	(.L_31 - .L_30)
.L_30:
        /*0004*/ 	.word	0x00000082


	//----- nvinfo : EIATTR_KPARAM_INFO
	.align		4
.L_31:
        /*0008*/ 	.byte	0x04, 0x17
        /*000a*/ 	.short	(.L_33 - .L_32)
.L_32:
        /*000c*/ 	.word	0x00000000
        /*0010*/ 	.short	0x0007
        /*0012*/ 	.short	0x002c
        /*0014*/ 	.byte	0x00, 0xf0, 0x11, 0x00


	//----- nvinfo : EIATTR_KPARAM_INFO
	.align		4
.L_33:
        /*0018*/ 	.byte	0x04, 0x17
        /*001a*/ 	.short	(.L_35 - .L_34)
.L_34:
        /*001c*/ 	.word	0x00000000
        /*0020*/ 	.short	0x0006
        /*0022*/ 	.short	0x0028
        /*0024*/ 	.byte	0x00, 0xf0, 0x11, 0x00


	//----- nvinfo : EIATTR_KPARAM_INFO
	.align		4
.L_35:
        /*0028*/ 	.byte	0x04, 0x17
        /*002a*/ 	.short	(.L_37 - .L_36)
.L_36:
        /*002c*/ 	.word	0x00000000
        /*0030*/ 	.short	0x0005
        /*0032*/ 	.short	0x0020
        /*0034*/ 	.byte	0x00, 0xf5, 0x21, 0x00


	//----- nvinfo : EIATTR_KPARAM_INFO
	.align		4
.L_37:
        /*0038*/ 	.byte	0x04, 0x17
        /*003a*/ 	.short	(.L_39 - .L_38)
.L_38:
        /*003c*/ 	.word	0x00000000
        /*0040*/ 	.short	0x0004
        /*0042*/ 	.short	0x001c
        /*0044*/ 	.byte	0x00, 0xf0, 0x11, 0x00


	//----- nvinfo : EIATTR_KPARAM_INFO
	.align		4
.L_39:
        /*0048*/ 	.byte	0x04, 0x17
        /*004a*/ 	.short	(.L_41 - .L_40)
.L_40:
        /*004c*/ 	.word	0x00000000
        /*0050*/ 	.short	0x0003
        /*0052*/ 	.short	0x0018
        /*0054*/ 	.byte	0x00, 0xf0, 0x11, 0x00


	//----- nvinfo : EIATTR_KPARAM_INFO
	.align		4
.L_41:
        /*0058*/ 	.byte	0x04, 0x17
        /*005a*/ 	.short	(.L_43 - .L_42)
.L_42:
        /*005c*/ 	.word	0x00000000
        /*0060*/ 	.short	0x0002
        /*0062*/ 	.short	0x0010
        /*0064*/ 	.byte	0x00, 0xf5, 0x21, 0x00


	//----- nvinfo : EIATTR_KPARAM_INFO
	.align		4
.L_43:
        /*0068*/ 	.byte	0x04, 0x17
        /*006a*/ 	.short	(.L_45 - .L_44)
.L_44:
        /*006c*/ 	.word	0x00000000
        /*0070*/ 	.short	0x0001
        /*0072*/ 	.short	0x0008
        /*0074*/ 	.byte	0x00, 0xf5, 0x21, 0x00


	//----- nvinfo : EIATTR_KPARAM_INFO
	.align		4
.L_45:
        /*0078*/ 	.byte	0x04, 0x17
        /*007a*/ 	.short	(.L_47 - .L_46)
.L_46:
        /*007c*/ 	.word	0x00000000
        /*0080*/ 	.short	0x0000
        /*0082*/ 	.short	0x0000
        /*0084*/ 	.byte	0x00, 0xf5, 0x21, 0x00


	//----- nvinfo : EIATTR_SPARSE_MMA_MASK
	.align		4
.L_47:
        /*0088*/ 	.byte	0x03, 0x50
        /*008a*/ 	.short	0x0000


	//----- nvinfo : EIATTR_MAXREG_COUNT
	.align		4
        /*008c*/ 	.byte	0x03, 0x1b
        /*008e*/ 	.short	0x00ff


	//----- nvinfo : EIATTR_NUM_BARRIERS
	.align		4
        /*0090*/ 	.byte	0x02, 0x4c
        /*0092*/ 	.byte	0x01
	.zero		1


	//----- nvinfo : EIATTR_MERCURY_ISA_VERSION
	.align		4
        /*0094*/ 	.byte	0x03, 0x5f
        /*0096*/ 	.short	0x0101


	//----- nvinfo : EIATTR_VRC_CTA_INIT_COUNT
	.align		4
        /*0098*/ 	.byte	0x02, 0x4a
	.zero		1
	.zero		1


	//----- nvinfo : EIATTR_EXIT_INSTR_OFFSETS
	.align		4
        /*009c*/ 	.byte	0x04, 0x1c
        /*009e*/ 	.short	(.L_49 - .L_48)


	//   ....[0]....
.L_48:
        /*00a0*/ 	.word	0x00001670


	//----- nvinfo : EIATTR_CBANK_PARAM_SIZE
	.align		4
.L_49:
        /*00a4*/ 	.byte	0x03, 0x19
        /*00a6*/ 	.short	0x0030


	//----- nvinfo : EIATTR_PARAM_CBANK
	.align		4
        /*00a8*/ 	.byte	0x04, 0x0a
        /*00aa*/ 	.short	(.L_51 - .L_50)
	.align		4
.L_50:
        /*00ac*/ 	.word	index@(.nv.constant0._Z11sdt_computePhPiPfiiS1_ii)
        /*00b0*/ 	.short	0x0380
        /*00b2*/ 	.short	0x0030


	//----- nvinfo : EIATTR_SW_WAR
	.align		4
.L_51:
        /*00b4*/ 	.byte	0x04, 0x36
        /*00b6*/ 	.short	(.L_53 - .L_52)
.L_52:
        /*00b8*/ 	.word	0x00000008
.L_53:


//--------------------- .nv.callgraph             --------------------------
	.section	.nv.callgraph,"",@"SHT_CUDA_CALLGRAPH"
	.align	4
	.sectionentsize	8
	.align		4
        /*0000*/ 	.word	0x00000000
	.align		4
        /*0004*/ 	.word	0xffffffff
	.align		4
        /*0008*/ 	.word	0x00000000
	.align		4
        /*000c*/ 	.word	0xfffffffe
	.align		4
        /*0010*/ 	.word	0x00000000
	.align		4
        /*0014*/ 	.word	0xfffffffd
	.align		4
        /*0018*/ 	.word	0x00000000
	.align		4
        /*001c*/ 	.word	0xfffffffc


//--------------------- .text._Z10final_compPhPfS0_ --------------------------
	.section	.text._Z10final_compPhPfS0_,"ax",@progbits
	.align	128
        .global         _Z10final_compPhPfS0_
        .type           _Z10final_compPhPfS0_,@function
        .size           _Z10final_compPhPfS0_,(.L_x_16 - _Z10final_compPhPfS0_)
        .other          _Z10final_compPhPfS0_,@"STO_CUDA_ENTRY STV_DEFAULT"
_Z10final_compPhPfS0_:
.text._Z10final_compPhPfS0_:
[----:B------:R-:W-:Y:S01]  /*0000*/  LDC R1, c[0x0][0x37c] ;  /* 0x0000df00ff017b82 */ /* 0x000fe20000000800 */
[----:B------:R-:W0:Y:S07]  /*0010*/  S2R R2, SR_TID.X ;  /* 0x0000000000027919 */ /* 0x000e2e0000002100 */
[----:B------:R-:W1:Y:S01]  /*0020*/  LDC.64 R4, c[0x0][0x388] ;  /* 0x0000e200ff047b82 */ /* 0x000e620000000a00 */
[----:B------:R-:W0:Y:S01]  /*0030*/  LDCU UR6, c[0x0][0x360] ;  /* 0x00006c00ff0677ac */ /* 0x000e220008000800 */
[----:B------:R-:W0:Y:S01]  /*0040*/  S2R R3, SR_CTAID.X ;  /* 0x0000000000037919 */ /* 0x000e220000002500 */
[----:B------:R-:W2:Y:S01]  /*0050*/  LDCU.64 UR4, c[0x0][0x358] ;  /* 0x00006b00ff0477ac */ /* 0x000ea20008000a00 */
[----:B------:R-:W3:Y:S01]  /*0060*/  LDCU.64 UR8, c[0x0][0x380] ;  /* 0x00007000ff0877ac */ /* 0x000ee20008000a00 */
[----:B0-----:R-:W-:-:S04]  /*0070*/  IMAD R2, R3, UR6, R2 ;  /* 0x0000000603027c24 */ /* 0x001fc8000f8e0202 */
[C---:B-1----:R-:W-:Y:S01]  /*0080*/  IMAD.WIDE R4, R2.reuse, 0x4, R4 ;  /* 0x0000000402047825 */ /* 0x042fe200078e0204 */
[----:B---3--:R-:W-:-:S04]  /*0090*/  IADD3 R6, P0, PT, R2, UR8, RZ ;  /* 0x0000000802067c10 */ /* 0x008fc8000ff1e0ff */
[----:B--2---:R-:W2:Y:S01]  /*00a0*/  LDG.E R0, desc[UR4][R4.64] ;  /* 0x0000000404007981 */ /* 0x004ea2000c1e1900 */
[----:B------:R-:W-:-:S05]  /*00b0*/  LEA.HI.X.SX32 R7, R2, UR9, 0x1, P0 ;  /* 0x0000000902077c11 */ /* 0x000fca00080f0eff */
[----:B------:R-:W3:Y:S01]  /*00c0*/  LDG.E.U8 R6, desc[UR4][R6.64] ;  /* 0x0000000406067981 */ /* 0x000ee2000c1e1100 */
[----:B------:R-:W-:Y:S01]  /*00d0*/  BSSY.RECONVERGENT B0, `(.L_x_0) ;  /* 0x000000e000007945 */ /* 0x000fe20003800200 */
[----:B--2---:R-:W-:Y:S01]  /*00e0*/  IADD3 R8, PT, PT, R0, -0xd000000, RZ ;  /* 0xf300000000087810 */ /* 0x004fe20007ffe0ff */
[----:B------:R0:W1:Y:S03]  /*00f0*/  MUFU.RSQ R3, R0 ;  /* 0x0000000000037308 */ /* 0x0000660000001400 */
[----:B------:R-:W-:Y:S02]  /*0100*/  ISETP.GT.U32.AND P1, PT, R8, 0x727fffff, PT ;  /* 0x727fffff0800780c */ /* 0x000fe40003f24070 */
[----:B---3--:R-:W-:-:S11]  /*0110*/  ISETP.GT.U32.AND P0, PT, R6, 0x7e, PT ;  /* 0x0000007e0600780c */ /* 0x008fd60003f04070 */
[----:B0-----:R-:W-:Y:S05]  /*0120*/  @!P1 BRA `(.L_x_1) ;  /* 0x0000000000109947 */ /* 0x001fea0003800000 */
[----:B------:R-:W-:-:S07]  /*0130*/  MOV R8, 0x150 ;  /* 0x0000015000087802 */ /* 0x000fce0000000f00 */
[----:B-1----:R-:W-:Y:S05]  /*0140*/  CALL.REL.NOINC `($__internal_0_$__cuda_sm20_sqrt_rn_f32_slowpath) ;  /* 0x0000000000307944 */ /* 0x002fea0003c00000 */
[----:B------:R-:W-:Y:S01]  /*0150*/  MOV R0, R3 ;  /* 0x0000000300007202 */ /* 0x000fe20000000f00 */
[----:B------:R-:W-:Y:S06]  /*0160*/  BRA `(.L_x_2) ;  /* 0x0000000000107947 */ /* 0x000fec0003800000 */
.L_x_1:
[----:B-1----:R-:W-:Y:S01]  /*0170*/  FMUL.FTZ R5, R0, R3 ;  /* 0x0000000300057220 */ /* 0x002fe20000410000 */
[----:B------:R-:W-:-:S03]  /*0180*/  FMUL.FTZ R3, R3, 0.5 ;  /* 0x3f00000003037820 */ /* 0x000fc60000410000 */
[----:B------:R-:W-:-:S04]  /*0190*/  FFMA R0, -R5, R5, R0 ;  /* 0x0000000505007223 */ /* 0x000fc80000000100 */
[----:B------:R-:W-:-:S07]  /*01a0*/  FFMA R0, R0, R3, R5 ;  /* 0x0000000300007223 */ /* 0x000fce0000000005 */
.L_x_2:
[----:B------:R-:W-:Y:S05]  /*01b0*/  BSYNC.RECONVERGENT B0 ;  /* 0x0000000000007941 */ /* 0x000fea0003800200 */
.L_x_0:
[----:B------:R-:W0:Y:S01]  /*01c0*/  LDC.64 R4, c[0x0][0x390] ;  /* 0x0000e400ff047b82 */ /* 0x000e220000000a00 */
[----:B------:R-:W-:Y:S01]  /*01d0*/  FSEL R7, R0, -R0, P0 ;  /* 0x8000000000077208 */ /* 0x000fe20000000000 */
[----:B0-----:R-:W-:-:S05]  /*01e0*/  IMAD.WIDE R2, R2, 0x4, R4 ;  /* 0x0000000402027825 */ /* 0x001fca00078e0204 */
[----:B------:R-:W-:Y:S01]  /*01f0*/  STG.E desc[UR4][R2.64], R7 ;  /* 0x0000000702007986 */ /* 0x000fe2000c101904 */
[----:B------:R-:W-:Y:S05]  /*0200*/  EXIT ;  /* 0x000000000000794d */ /* 0x000fea0003800000 */
        .weak           $__internal_0_$__cuda_sm20_sqrt_rn_f32_slowpath
        .type           $__internal_0_$__cuda_sm20_sqrt_rn_f32_slowpath,@function
        .size           $__internal_0_$__cuda_sm20_sqrt_rn_f32_slowpath,(.L_x_16 - $__internal_0_$__cuda_sm20_sqrt_rn_f32_slowpath)
$__internal_0_$__cuda_sm20_sqrt_rn_f32_slowpath:
[----:B------:R-:W-:-:S13]  /*0210*/  LOP3.LUT P1, RZ, R0, 0x7fffffff, RZ, 0xc0, !PT ;  /* 0x7fffffff00ff7812 */ /* 0x000fda000782c0ff */
[----:B------:R-:W-:Y:S01]  /*0220*/  @!P1 MOV R3, R0 ;  /* 0x0000000000039202 */ /* 0x000fe20000000f00 */
[----:B------:R-:W-:Y:S06]  /*0230*/  @!P1 BRA `(.L_x_3) ;  /* 0x0000000000409947 */ /* 0x000fec0003800000 */
[----:B------:R-:W-:-:S13]  /*0240*/  FSETP.GEU.FTZ.AND P1, PT, R0, RZ, PT ;  /* 0x000000ff0000720b */ /* 0x000fda0003f3e000 */
[----:B------:R-:W-:Y:S01]  /*0250*/  @!P1 MOV R3, 0x7fffffff ;  /* 0x7fffffff00039802 */ /* 0x000fe20000000f00 */
[----:B------:R-:W-:Y:S06]  /*0260*/  @!P1 BRA `(.L_x_3) ;  /* 0x0000000000349947 */ /* 0x000fec0003800000 */
[----:B------:R-:W-:-:S13]  /*0270*/  FSETP.GTU.FTZ.AND P1, PT, |R0|, +INF , PT ;  /* 0x7f8000000000780b */ /* 0x000fda0003f3c200 */
[----:B------:R-:W-:Y:S01]  /*0280*/  @P1 FADD.FTZ R3, R0, 1 ;  /* 0x3f80000000031421 */ /* 0x000fe20000010000 */
[----:B------:R-:W-:Y:S06]  /*0290*/  @P1 BRA `(.L_x_3) ;  /* 0x0000000000281947 */ /* 0x000fec0003800000 */
[----:B------:R-:W-:-:S13]  /*02a0*/  FSETP.NEU.FTZ.AND P1, PT, |R0|, +INF , PT ;  /* 0x7f8000000000780b */ /* 0x000fda0003f3d200 */
[----:B------:R-:W-:-:S04]  /*02b0*/  @P1 FFMA R4, R0, 1.84467440737095516160e+19, RZ ;  /* 0x5f80000000041823 */ /* 0x000fc800000000ff */
[----:B------:R-:W0:Y:S02]  /*02c0*/  @P1 MUFU.RSQ R3, R4 ;  /* 0x0000000400031308 */ /* 0x000e240000001400 */
[----:B0-----:R-:W-:Y:S01]  /*02d0*/  @P1 FMUL.FTZ R5, R4, R3 ;  /* 0x0000000304051220 */ /* 0x001fe20000410000 */
[----:B------:R-:W-:Y:S01]  /*02e0*/  @P1 FMUL.FTZ R7, R3, 0.5 ;  /* 0x3f00000003071820 */ /* 0x000fe20000410000 */
[----:B------:R-:W-:Y:S02]  /*02f0*/  @!P1 MOV R3, R0 ;  /* 0x0000000000039202 */ /* 0x000fe40000000f00 */
[----:B------:R-:W-:-:S04]  /*0300*/  @P1 FADD.FTZ R6, -R5, -RZ ;  /* 0x800000ff05061221 */ /* 0x000fc80000010100 */
[----:B------:R-:W-:-:S04]  /*0310*/  @P1 FFMA R6, R5, R6, R4 ;  /* 0x0000000605061223 */ /* 0x000fc80000000004 */
[----:B------:R-:W-:-:S04]  /*0320*/  @P1 FFMA R6, R6, R7, R5 ;  /* 0x0000000706061223 */ /* 0x000fc80000000005 */
[----:B------:R-:W-:-:S07]  /*0330*/  @P1 FMUL.FTZ R3, R6, 2.3283064365386962891e-10 ;  /* 0x2f80000006031820 */ /* 0x000fce0000410000 */
.L_x_3:
[----:B------:R-:W-:Y:S01]  /*0340*/  HFMA2 R5, -RZ, RZ, 0, 0 ;  /* 0x00000000ff057431 */ /* 0x000fe200000001ff */
[----:B------:R-:W-:-:S04]  /*0350*/  MOV R4, R8 ;  /* 0x0000000800047202 */ /* 0x000fc80000000f00 */
[----:B------:R-:W-:Y:S05]  /*0360*/  RET.REL.NODEC R4 `(_Z10final_compPhPfS0_) ;  /* 0xfffffffc04247950 */ /* 0x000fea0003c3ffff */
.L_x_4:
[----:B------:R-:W-:-:S00]  /*0370*/  BRA `(.L_x_4) ;  /* 0xfffffffc00fc7947 */ /* 0x000fc0000383ffff */
[----:B------:R-:W-:-:S00]  /*0380*/  NOP ;  /* 0x0000000000007918 */ /* 0x000fc00000000000 */
[----:B------:R-:W-:-:S00]  /*0390*/  NOP ;  /* 0x0000000000007918 */ /* 0x000fc00000000000 */
[----:B------:R-:W-:-:S00]  /*03a0*/  NOP ;  /* 0x0000000000007918 */ /* 0x000fc00000000000 */
[----:B------:R-:W-:-:S00]  /*03b0*/  NOP ;  /* 0x0000000000007918 */ /* 0x000fc00000000000 */
[----:B------:R-:W-:-:S00]  /*03c0*/  NOP ;  /* 0x0000000000007918 */ /* 0x000fc00000000000 */
[----:B------:R-:W-:-:S00]  /*03d0*/  NOP ;  /* 0x0000000000007918 */ /* 0x000fc00000000000 */
[----:B------:R-:W-:-:S00]  /*03e0*/  NOP ;  /* 0x0000000000007918 */ /* 0x000fc00000000000 */
[----:B------:R-:W-:-:S00]  /*03f0*/  NOP ;  /* 0x0000000000007918 */ /* 0x000fc00000000000 */
.L_x_16:


//--------------------- .text._Z11sdt_computePhPiPfiiS1_ii --------------------------
	.section	.text._Z11sdt_computePhPiPfiiS1_ii,"ax",@progbits
	.align	128
        .global         _Z11sdt_computePhPiPfiiS1_ii
        .type           _Z11sdt_computePhPiPfiiS1_ii,@function
        .size           _Z11sdt_computePhPiPfiiS1_ii,(.L_x_18 - _Z11sdt_computePhPiPfiiS1_ii)
        .other          _Z11sdt_computePhPiPfiiS1_ii,@"STO_CUDA_ENTRY STV_DEFAULT"
_Z11sdt_computePhPiPfiiS1_ii:
.text._Z11sdt_computePhPiPfiiS1_ii:
[----:B------:R-:W-:Y:S01]  /*0000*/  LDC R1, c[0x0][0x37c] ;  /* 0x0000df00ff017b82 */ /* 0x000fe20000000800 */
[----:B------:R-:W0:Y:S01]  /*0010*/  LDCU.64 UR8, c[0x0][0x3a8] ;  /* 0x00007500ff0877ac */ /* 0x000e220008000a00 */
[----:B------:R-:W1:Y:S01]  /*0020*/  LDCU.64 UR10, c[0x0][0x358] ;  /* 0x00006b00ff0a77ac */ /* 0x000e620008000a00 */
[----:B0-----:R-:W-:-:S09]  /*0030*/  UISETP.GE.AND UP0, UPT, UR8, UR9, UPT ;  /* 0x000000090800728c */ /* 0x001fd2000bf06270 */
[----:B-1----:R-:W-:Y:S05]  /*0040*/  BRA.U UP0, `(.L_x_5) ;  /* 0x0000000500947547 */ /* 0x002fea000b800000 */
[----:B------:R-:W0:Y:S01]  /*0050*/  LDCU UR13, c[0x0][0x3a8] ;  /* 0x00007500ff0d77ac */ /* 0x000e220008000800 */
[----:B------:R-:W-:Y:S02]  /*0060*/  UIADD3 UR4, UPT, UPT, UR8, -UR9, URZ ;  /* 0x8000000908047290 */ /* 0x000fe4000fffe0ff */
[----:B------:R-:W-:Y:S02]  /*0070*/  UIADD3 UR5, UPT, UPT, -UR8, UR9, URZ ;  /* 0x0000000908057290 */ /* 0x000fe4000fffe1ff */
[----:B------:R-:W-:Y:S02]  /*0080*/  UISETP.GT.U32.AND UP1, UPT, UR4, -0x10, UPT ;  /* 0xfffffff00400788c */ /* 0x000fe4000bf24070 */
[----:B------:R-:W-:Y:S01]  /*0090*/  ULOP3.LUT UR12, UR5, 0xf, URZ, 0xc0, !UPT ;  /* 0x0000000f050c7892 */ /* 0x000fe2000f8ec0ff */
[----:B------:R-:W-:-:S03]  /*00a0*/  UMOV UR4, URZ ;  /* 0x000000ff00047c82 */ /* 0x000fc60008000000 */
[----:B------:R-:W-:Y:S01]  /*00b0*/  UISETP.NE.AND UP0, UPT, UR12, URZ, UPT ;  /* 0x000000ff0c00728c */ /* 0x000fe2000bf05270 */
[----:B0-----:R-:W-:Y:S02]  /*00c0*/  IMAD.U32 R0, RZ, RZ, UR13 ;  /* 0x0000000dff007e24 */ /* 0x001fe4000f8e00ff */
[----:B------:R-:W-:Y:S08]  /*00d0*/  BRA.U UP1, `(.L_x_6) ;  /* 0x0000000101907547 */ /* 0x000ff0000b800000 */
[----:B------:R-:W0:Y:S01]  /*00e0*/  LDC.64 R20, c[0x0][0x388] ;  /* 0x0000e200ff147b82 */ /* 0x000e220000000a00 */
[----:B------:R-:W-:Y:S01]  /*00f0*/  UMOV UR6, 0x400 ;  /* 0x0000040000067882 */ /* 0x000fe20000000000 */
[----:B------:R-:W-:Y:S01]  /*0100*/  ULOP3.LUT UR4, UR5, 0xfffffff0, URZ, 0xc0, !UPT ;  /* 0xfffffff005047892 */ /* 0x000fe2000f8ec0ff */
[----:B------:R-:W-:-:S05]  /*0110*/  MOV R0, UR13 ;  /* 0x0000000d00007c02 */ /* 0x000fca0008000f00 */
[----:B------:R-:W1:Y:S01]  /*0120*/  S2UR UR7, SR_CgaCtaId ;  /* 0x00000000000779c3 */ /* 0x000e620000008800 */
[----:B0-----:R-:W-:-:S05]  /*0130*/  IADD3 R20, P0, PT, R20, 0x20, RZ ;  /* 0x0000002014147810 */ /* 0x001fca0007f1e0ff */
[----:B------:R-:W-:Y:S01]  /*0140*/  IMAD.X R21, RZ, RZ, R21, P0 ;  /* 0x000000ffff157224 */ /* 0x000fe200000e0615 */
[----:B-1----:R-:W-:Y:S02]  /*0150*/  ULEA UR6, UR7, UR6, 0x18 ;  /* 0x0000000607067291 */ /* 0x002fe4000f8ec0ff */
[----:B------:R-:W-:Y:S02]  /*0160*/  UIADD3 UR7, UPT, UPT, -UR4, URZ, URZ ;  /* 0x000000ff04077290 */ /* 0x000fe4000fffe1ff */
[----:B------:R-:W-:-:S12]  /*0170*/  UIADD3 UR6, UPT, UPT, UR6, 0x20, URZ ;  /* 0x0000002006067890 */ /* 0x000fd8000fffe0ff */
.L_x_7:
[----:B------:R-:W-:-:S05]  /*0180*/  IMAD.WIDE R2, R0, 0x4, R20 ;  /* 0x0000000400027825 */ /* 0x000fca00078e0214 */
[----:B0-----:R-:W2:Y:S04]  /*0190*/  LDG.E R4, desc[UR10][R2.64+-0x20] ;  /* 0xffffe00a02047981 */ /* 0x001ea8000c1e1900 */
[----:B------:R-:W2:Y:S04]  /*01a0*/  LDG.E R5, desc[UR10][R2.64+-0x1c] ;  /* 0xffffe40a02057981 */ /* 0x000ea8000c1e1900 */
[----:B------:R-:W2:Y:S04]  /*01b0*/  LDG.E R6, desc[UR10][R2.64+-0x18] ;  /* 0xffffe80a02067981 */ /* 0x000ea8000c1e1900 */
[----:B------:R-:W2:Y:S04]  /*01c0*/  LDG.E R7, desc[UR10][R2.64+-0x14] ;  /* 0xffffec0a02077981 */ /* 0x000ea8000c1e1900 */
[----:B------:R-:W3:Y:S04]  /*01d0*/  LDG.E R8, desc[UR10][R2.64+-0x10] ;  /* 0xfffff00a02087981 */ /* 0x000ee8000c1e1900 */
[----:B------:R-:W3:Y:S04]  /*01e0*/  LDG.E R9, desc[UR10][R2.64+-0xc] ;  /* 0xfffff40a02097981 */ /* 0x000ee8000c1e1900 */
[----:B------:R-:W3:Y:S04]  /*01f0*/  LDG.E R10, desc[UR10][R2.64+-0x8] ;  /* 0xfffff80a020a7981 */ /* 0x000ee8000c1e1900 */
[----:B------:R-:W3:Y:S04]  /*0200*/  LDG.E R11, desc[UR10][R2.64+-0x4] ;  /* 0xfffffc0a020b7981 */ /* 0x000ee8000c1e1900 */
[----:B------:R-:W4:Y:S04]  /*0210*/  LDG.E R12, desc[UR10][R2.64] ;  /* 0x0000000a020c7981 */ /* 0x000f28000c1e1900 */
[----:B------:R-:W4:Y:S04]  /*0220*/  LDG.E R13, desc[UR10][R2.64+0x4] ;  /* 0x0000040a020d7981 */ /* 0x000f28000c1e1900 */
[----:B------:R-:W4:Y:S04]  /*0230*/  LDG.E R14, desc[UR10][R2.64+0x8] ;  /* 0x0000080a020e7981 */ /* 0x000f28000c1e1900 */
[----:B------:R-:W4:Y:S04]  /*0240*/  LDG.E R15, desc[UR10][R2.64+0xc] ;  /* 0x00000c0a020f7981 */ /* 0x000f28000c1e1900 */
[----:B------:R-:W5:Y:S04]  /*0250*/  LDG.E R16, desc[UR10][R2.64+0x10] ;  /* 0x0000100a02107981 */ /* 0x000f68000c1e1900 */
[----:B------:R-:W5:Y:S04]  /*0260*/  LDG.E R17, desc[UR10][R2.64+0x14] ;  /* 0x0000140a02117981 */ /* 0x000f68000c1e1900 */
[----:B------:R-:W5:Y:S04]  /*0270*/  LDG.E R18, desc[UR10][R2.64+0x18] ;  /* 0x0000180a02127981 */ /* 0x000f68000c1e1900 */
[----:B------:R-:W5:Y:S01]  /*0280*/  LDG.E R19, desc[UR10][R2.64+0x1c] ;  /* 0x00001c0a02137981 */ /* 0x000f62000c1e1900 */
[----:B------:R-:W-:Y:S01]  /*0290*/  UIADD3 UR7, UPT, UPT, UR7, 0x10, URZ ;  /* 0x0000001007077890 */ /* 0x000fe2000fffe0ff */
[----:B------:R-:W-:-:S03]  /*02a0*/  VIADD R0, R0, 0x10 ;  /* 0x0000001000007836 */ /* 0x000fc60000000000 */
[----:B------:R-:W-:Y:S01]  /*02b0*/  UISETP.NE.AND UP1, UPT, UR7, URZ, UPT ;  /* 0x000000ff0700728c */ /* 0x000fe2000bf25270 */
[----:B--2---:R0:W-:Y:S04]  /*02c0*/  STS.128 [UR6+-0x20], R4 ;  /* 0xffffe004ff007988 */ /* 0x0041e80008000c06 */
[----:B---3--:R0:W-:Y:S04]  /*02d0*/  STS.128 [UR6+-0x10], R8 ;  /* 0xfffff008ff007988 */ /* 0x0081e80008000c06 */
[----:B----4-:R0:W-:Y:S04]  /*02e0*/  STS.128 [UR6], R12 ;  /* 0x0000000cff007988 */ /* 0x0101e80008000c06 */
[----:B-----5:R0:W-:Y:S01]  /*02f0*/  STS.128 [UR6+0x10], R16 ;  /* 0x00001010ff007988 */ /* 0x0201e20008000c06 */
[----:B------:R-:W-:Y:S01]  /*0300*/  UIADD3 UR6, UPT, UPT, UR6, 0x40, URZ ;  /* 0x0000004006067890 */ /* 0x000fe2000fffe0ff */
[----:B------:R-:W-:Y:S11]  /*0310*/  BRA.U UP1, `(.L_x_7) ;  /* 0xfffffffd01987547 */ /* 0x000ff6000b83ffff */
.L_x_6:
[----:B------:R-:W-:Y:S05]  /*0320*/  BRA.U !UP0, `(.L_x_5) ;  /* 0x0000000108dc7547 */ /* 0x000fea000b800000 */
[----:B------:R-:W-:Y:S02]  /*0330*/  UISETP.GE.U32.AND UP0, UPT, UR12, 0x8, UPT ;  /* 0x000000080c00788c */ /* 0x000fe4000bf06070 */
[----:B------:R-:W-:-:S04]  /*0340*/  ULOP3.LUT UR13, UR5, 0x7, URZ, 0xc0, !UPT ;  /* 0x00000007050d7892 */ /* 0x000fc8000f8ec0ff */
[----:B------:R-:W-:-:S03]  /*0350*/  UISETP.NE.AND UP1, UPT, UR13, URZ, UPT ;  /* 0x000000ff0d00728c */ /* 0x000fc6000bf25270 */
[----:B------:R-:W-:Y:S08]  /*0360*/  BRA.U !UP0, `(.L_x_8) ;  /* 0x0000000108487547 */ /* 0x000ff0000b800000 */
[----:B------:R-:W1:Y:S02]  /*0370*/  LDC.64 R2, c[0x0][0x388] ;  /* 0x0000e200ff027b82 */ /* 0x000e640000000a00 */
[----:B-1----:R-:W-:-:S05]  /*0380*/  IMAD.WIDE R2, R0, 0x4, R2 ;  /* 0x0000000400027825 */ /* 0x002fca00078e0202 */
[----:B0-----:R-:W2:Y:S04]  /*0390*/  LDG.E R4, desc[UR10][R2.64] ;  /* 0x0000000a02047981 */ /* 0x001ea8000c1e1900 */
[----:B------:R-:W2:Y:S04]  /*03a0*/  LDG.E R5, desc[UR10][R2.64+0x4] ;  /* 0x0000040a02057981 */ /* 0x000ea8000c1e1900 */
[----:B------:R-:W2:Y:S04]  /*03b0*/  LDG.E R6, desc[UR10][R2.64+0x8] ;  /* 0x0000080a02067981 */ /* 0x000ea8000c1e1900 */
[----:B------:R-:W2:Y:S04]  /*03c0*/  LDG.E R7, desc[UR10][R2.64+0xc] ;  /* 0x00000c0a02077981 */ /* 0x000ea8000c1e1900 */
[----:B------:R-:W3:Y:S04]  /*03d0*/  LDG.E R8, desc[UR10][R2.64+0x10] ;  /* 0x0000100a02087981 */ /* 0x000ee8000c1e1900 */
[----:B------:R-:W3:Y:S04]  /*03e0*/  LDG.E R9, desc[UR10][R2.64+0x14] ;  /* 0x0000140a02097981 */ /* 0x000ee8000c1e1900 */
[----:B------:R-:W3:Y:S04]  /*03f0*/  LDG.E R10, desc[UR10][R2.64+0x18] ;  /* 0x0000180a020a7981 */ /* 0x000ee8000c1e1900 */
[----:B------:R-:W3:Y:S01]  /*0400*/  LDG.E R11, desc[UR10][R2.64+0x1c] ;  /* 0x00001c0a020b7981 */ /* 0x000ee2000c1e1900 */
[----:B------:R-:W0:Y:S01]  /*0410*/  S2UR UR7, SR_CgaCtaId ;  /* 0x00000000000779c3 */ /* 0x000e220000008800 */
[----:B------:R-:W-:Y:S01]  /*0420*/  UMOV UR6, 0x400 ;  /* 0x0000040000067882 */ /* 0x000fe20000000000 */
[----:B------:R-:W-:Y:S01]  /*0430*/  VIADD R0, R0, 0x8 ;  /* 0x0000000800007836 */ /* 0x000fe20000000000 */
[----:B0-----:R-:W-:-:S04]  /*0440*/  ULEA UR6, UR7, UR6, 0x18 ;  /* 0x0000000607067291 */ /* 0x001fc8000f8ec0ff */
[----:B------:R-:W-:Y:S02]  /*0450*/  ULEA UR6, UR4, UR6, 0x2 ;  /* 0x0000000604067291 */ /* 0x000fe4000f8e10ff */
[----:B------:R-:W-:-:S07]  /*0460*/  UIADD3 UR4, UPT, UPT, UR4, 0x8, URZ ;  /* 0x0000000804047890 */ /* 0x000fce000fffe0ff */
[----:B--2---:R1:W-:Y:S04]  /*0470*/  STS.128 [UR6], R4 ;  /* 0x00000004ff007988 */ /* 0x0043e80008000c06 */
[----:B---3--:R1:W-:Y:S02]  /*0480*/  STS.128 [UR6+0x10], R8 ;  /* 0x00001008ff007988 */ /* 0x0083e40008000c06 */
.L_x_8:
[----:B------:R-:W-:Y:S05]  /*0490*/  BRA.U !UP1, `(.L_x_5) ;  /* 0x0000000109807547 */ /* 0x000fea000b800000 */
[----:B------:R-:W-:Y:S02]  /*04a0*/  UISETP.GE.U32.AND UP0, UPT, UR13, 0x4, UPT ;  /* 0x000000040d00788c */ /* 0x000fe4000bf06070 */
[----:B------:R-:W-:-:S04]  /*04b0*/  ULOP3.LUT UR5, UR5, 0x3, URZ, 0xc0, !UPT ;  /* 0x0000000305057892 */ /* 0x000fc8000f8ec0ff */
[----:B------:R-:W-:-:S03]  /*04c0*/  UISETP.NE.AND UP1, UPT, UR5, URZ, UPT ;  /* 0x000000ff0500728c */ /* 0x000fc6000bf25270 */
[----:B------:R-:W-:Y:S08]  /*04d0*/  BRA.U !UP0, `(.L_x_9) ;  /* 0x0000000108347547 */ /* 0x000ff0000b800000 */
[----:B------:R-:W2:Y:S02]  /*04e0*/  LDC.64 R2, c[0x0][0x388] ;  /* 0x0000e200ff027b82 */ /* 0x000ea40000000a00 */
[----:B--2---:R-:W-:-:S05]  /*04f0*/  IMAD.WIDE R2, R0, 0x4, R2 ;  /* 0x0000000400027825 */ /* 0x004fca00078e0202 */
[----:B01----:R-:W2:Y:S04]  /*0500*/  LDG.E R4, desc[UR10][R2.64] ;  /* 0x0000000a02047981 */ /* 0x003ea8000c1e1900 */
[----:B------:R-:W2:Y:S04]  /*0510*/  LDG.E R5, desc[UR10][R2.64+0x4] ;  /* 0x0000040a02057981 */ /* 0x000ea8000c1e1900 */
[----:B------:R-:W2:Y:S04]  /*0520*/  LDG.E R6, desc[UR10][R2.64+0x8] ;  /* 0x0000080a02067981 */ /* 0x000ea8000c1e1900 */
[----:B------:R-:W2:Y:S01]  /*0530*/  LDG.E R7, desc[UR10][R2.64+0xc] ;  /* 0x00000c0a02077981 */ /* 0x000ea2000c1e1900 */
[----:B------:R-:W0:Y:S01]  /*0540*/  S2UR UR7, SR_CgaCtaId ;  /* 0x00000000000779c3 */ /* 0x000e220000008800 */
[----:B------:R-:W-:Y:S01]  /*0550*/  UMOV UR6, 0x400 ;  /* 0x0000040000067882 */ /* 0x000fe20000000000 */
[----:B------:R-:W-:Y:S01]  /*0560*/  IADD3 R0, PT, PT, R0, 0x4, RZ ;  /* 0x0000000400007810 */ /* 0x000fe20007ffe0ff */
[----:B0-----:R-:W-:-:S04]  /*0570*/  ULEA UR6, UR7, UR6, 0x18 ;  /* 0x0000000607067291 */ /* 0x001fc8000f8ec0ff */
[----:B------:R-:W-:Y:S02]  /*0580*/  ULEA UR6, UR4, UR6, 0x2 ;  /* 0x0000000604067291 */ /* 0x000fe4000f8e10ff */
[----:B------:R-:W-:-:S07]  /*0590*/  UIADD3 UR4, UPT, UPT, UR4, 0x4, URZ ;  /* 0x0000000404047890 */ /* 0x000fce000fffe0ff */
[----:B--2---:R2:W-:Y:S05]  /*05a0*/  STS.128 [UR6], R4 ;  /* 0x00000004ff007988 */ /* 0x0045ea0008000c06 */
.L_x_9:
[----:B------:R-:W-:Y:S05]  /*05b0*/  BRA.U !UP1, `(.L_x_5) ;  /* 0x0000000109387547 */ /* 0x000fea000b800000 */
[----:B------:R-:W3:Y:S01]  /*05c0*/  S2UR UR7, SR_CgaCtaId ;  /* 0x00000000000779c3 */ /* 0x000ee20000008800 */
[----:B------:R-:W-:Y:S01]  /*05d0*/  UMOV UR6, 0x400 ;  /* 0x0000040000067882 */ /* 0x000fe20000000000 */
[----:B------:R-:W-:-:S06]  /*05e0*/  UIADD3 UR5, UPT, UPT, -UR5, URZ, URZ ;  /* 0x000000ff05057290 */ /* 0x000fcc000fffe1ff */
[----:B012---:R-:W0:Y:S01]  /*05f0*/  LDC.64 R4, c[0x0][0x388] ;  /* 0x0000e200ff047b82 */ /* 0x007e220000000a00 */
[----:B---3--:R-:W-:-:S04]  /*0600*/  ULEA UR6, UR7, UR6, 0x18 ;  /* 0x0000000607067291 */ /* 0x008fc8000f8ec0ff */
[----:B------:R-:W-:-:S12]  /*0610*/  ULEA UR4, UR4, UR6, 0x2 ;  /* 0x0000000604047291 */ /* 0x000fd8000f8e10ff */
.L_x_10:
[----:B0--3--:R-:W-:-:S06]  /*0620*/  IMAD.WIDE R2, R0, 0x4, R4 ;  /* 0x0000000400027825 */ /* 0x009fcc00078e0204 */
[----:B------:R-:W2:Y:S01]  /*0630*/  LDG.E R2, desc[UR10][R2.64] ;  /* 0x0000000a02027981 */ /* 0x000ea2000c1e1900 */
[----:B------:R-:W-:Y:S01]  /*0640*/  UIADD3 UR5, UPT, UPT, UR5, 0x1, URZ ;  /* 0x0000000105057890 */ /* 0x000fe2000fffe0ff */
[----:B------:R-:W-:-:S03]  /*0650*/  VIADD R0, R0, 0x1 ;  /* 0x0000000100007836 */ /* 0x000fc60000000000 */
[----:B------:R-:W-:Y:S01]  /*0660*/  UISETP.NE.AND UP0, UPT, UR5, URZ, UPT ;  /* 0x000000ff0500728c */ /* 0x000fe2000bf05270 */
[----:B--2---:R3:W-:Y:S01]  /*0670*/  STS [UR4], R2 ;  /* 0x00000002ff007988 */ /* 0x0047e20008000804 */
[----:B------:R-:W-:-:S07]  /*0680*/  UIADD3 UR4, UPT, UPT, UR4, 0x4, URZ ;  /* 0x0000000404047890 */ /* 0x000fce000fffe0ff */
[----:B------:R-:W-:Y:S05]  /*0690*/  BRA.U UP0, `(.L_x_10) ;  /* 0xfffffffd00e07547 */ /* 0x000fea000b83ffff */
.L_x_5:
[----:B------:R-:W4:Y:S01]  /*06a0*/  S2R R0, SR_TID.X ;  /* 0x0000000000007919 */ /* 0x000f220000002100 */
[----:B------:R-:W4:Y:S08]  /*06b0*/  S2UR UR4, SR_CTAID.X ;  /* 0x00000000000479c3 */ /* 0x000f300000002500 */
[----:B------:R-:W-:Y:S08]  /*06c0*/  BAR.SYNC.DEFER_BLOCKING 0x0 ;  /* 0x0000000000007b1d */ /* 0x000ff00000010000 */
[----:B012---:R-:W4:Y:S08]  /*06d0*/  LDC R5, c[0x0][0x360] ;  /* 0x0000d800ff057b82 */ /* 0x007f300000000800 */
[----:B---3--:R-:W0:Y:S01]  /*06e0*/  LDC.64 R2, c[0x0][0x3a0] ;  /* 0x0000e800ff027b82 */ /* 0x008e220000000a00 */
[----:B----4-:R-:W-:-:S04]  /*06f0*/  IMAD R5, R5, UR4, R0 ;  /* 0x0000000405057c24 */ /* 0x010fc8000f8e0200 */
[----:B0-----:R-:W-:-:S05]  /*0700*/  IMAD.WIDE R2, R5, 0x4, R2 ;  /* 0x0000000405027825 */ /* 0x001fca00078e0202 */
[----:B------:R0:W5:Y:S01]  /*0710*/  LDG.E R9, desc[UR10][R2.64] ;  /* 0x0000000a02097981 */ /* 0x000162000c1e1900 */
[----:B------:R-:W-:-:S04]  /*0720*/  UIADD3 UR6, UPT, UPT, -UR8, UR9, URZ ;  /* 0x0000000908067290 */ /* 0x000fc8000fffe1ff */
[----:B------:R-:W-:-:S09]  /*0730*/  UISETP.GE.AND UP0, UPT, UR6, 0x1, UPT ;  /* 0x000000010600788c */ /* 0x000fd2000bf06270 */
[----:B0-----:R-:W-:Y:S05]  /*0740*/  BRA.U !UP0, `(.L_x_11) ;  /* 0x0000000d08c47547 */ /* 0x001fea000b800000 */
[----:B------:R-:W0:Y:S01]  /*0750*/  LDCU UR4, c[0x0][0x39c] ;  /* 0x00007380ff0477ac */ /* 0x000e220008000800 */
[----:B------:R-:W-:Y:S01]  /*0760*/  IMAD.MOV.U32 R10, RZ, RZ, RZ ;  /* 0x000000ffff0a7224 */ /* 0x000fe200078e00ff */
[----:B------:R-:W-:Y:S01]  /*0770*/  IABS R12, R5 ;  /* 0x00000005000c7213 */ /* 0x000fe20000000000 */
[----:B------:R-:W-:Y:S02]  /*0780*/  UIADD3 UR8, UPT, UPT, UR8, -UR9, URZ ;  /* 0x8000000908087290 */ /* 0x000fe4000fffe0ff */
[----:B------:R-:W-:Y:S02]  /*0790*/  ULOP3.LUT UR12, UR6, 0x3, URZ, 0xc0, !UPT ;  /* 0x00000003060c7892 */ /* 0x000fe4000f8ec0ff */
[----:B------:R-:W-:Y:S02]  /*07a0*/  UISETP.GT.U32.AND UP1, UPT, UR8, -0x4, UPT ;  /* 0xfffffffc0800788c */ /* 0x000fe4000bf24070 */
[----:B------:R-:W-:Y:S01]  /*07b0*/  UISETP.NE.AND UP0, UPT, UR12, URZ, UPT ;  /* 0x000000ff0c00728c */ /* 0x000fe2000bf05270 */
[----:B0-----:R-:W-:Y:S01]  /*07c0*/  IMAD.U32 R8, RZ, RZ, UR4 ;  /* 0x00000004ff087e24 */ /* 0x001fe2000f8e00ff */
[----:B------:R-:W-:-:S04]  /*07d0*/  UMOV UR4, URZ ;  /* 0x000000ff00047c82 */ /* 0x000fc80008000000 */
[-C--:B------:R-:W-:Y:S02]  /*07e0*/  IABS R0, R8.reuse ;  /* 0x0000000800007213 */ /* 0x080fe40000000000 */
[----:B------:R-:W-:Y:S02]  /*07f0*/  LOP3.LUT R13, RZ, R8, RZ, 0x33, !PT ;  /* 0x00000008ff0d7212 */ /* 0x000fe400078e33ff */
[----:B------:R-:W0:Y:S08]  /*0800*/  I2F.RP R4, R0 ;  /* 0x0000000000047306 */ /* 0x000e300000209400 */
[----:B0-----:R-:W0:Y:S02]  /*0810*/  MUFU.RCP R4, R4 ;  /* 0x0000000400047308 */ /* 0x001e240000001000 */
[----:B0-----:R-:W-:-:S06]  /*0820*/  IADD3 R6, PT, PT, R4, 0xffffffe, RZ ;  /* 0x0ffffffe04067810 */ /* 0x001fcc0007ffe0ff */
[----:B------:R-:W0:Y:S02]  /*0830*/  F2I.FTZ.U32.TRUNC.NTZ R11, R6 ;  /* 0x00000006000b7305 */ /* 0x000e24000021f000 */
[----:B0-----:R-:W-:-:S04]  /*0840*/  IMAD R7, R11, R0, RZ ;  /* 0x000000000b077224 */ /* 0x001fc800078e02ff */
[----:B------:R-:W-:-:S04]  /*0850*/  IMAD.MOV R7, RZ, RZ, -R7 ;  /* 0x000000ffff077224 */ /* 0x000fc800078e0a07 */
[----:B------:R-:W-:Y:S01]  /*0860*/  IMAD.HI.U32 R10, R11, R7, R10 ;  /* 0x000000070b0a7227 */ /* 0x000fe200078e000a */
[----:B------:R-:W-:-:S05]  /*0870*/  MOV R11, R12 ;  /* 0x0000000c000b7202 */ /* 0x000fca0000000f00 */
[----:B------:R-:W-:-:S04]  /*0880*/  IMAD.HI.U32 R7, R10, R11, RZ ;  /* 0x0000000b0a077227 */ /* 0x000fc800078e00ff */
[----:B------:R-:W-:-:S04]  /*0890*/  IMAD.MOV R12, RZ, RZ, -R7 ;  /* 0x000000ffff0c7224 */ /* 0x000fc800078e0a07 */
[----:B------:R-:W-:Y:S02]  /*08a0*/  IMAD R4, R0, R12, R11 ;  /* 0x0000000c00047224 */ /* 0x000fe400078e020b */
[----:B------:R-:W-:-:S05]  /*08b0*/  IMAD.MOV.U32 R11, RZ, RZ, R0 ;  /* 0x000000ffff0b7224 */ /* 0x000fca00078e0000 */
[----:B------:R-:W-:-:S13]  /*08c0*/  ISETP.GT.U32.AND P1, PT, R11, R4, PT ;  /* 0x000000040b00720c */ /* 0x000fda0003f24070 */
[----:B------:R-:W-:Y:S01]  /*08d0*/  @!P1 IADD3 R4, PT, PT, R4, -R0, RZ ;  /* 0x8000000004049210 */ /* 0x000fe20007ffe0ff */
[----:B------:R-:W-:-:S03]  /*08e0*/  @!P1 VIADD R7, R7, 0x1 ;  /* 0x0000000107079836 */ /* 0x000fc60000000000 */
[----:B------:R-:W-:Y:S02]  /*08f0*/  ISETP.GE.U32.AND P0, PT, R4, R11, PT ;  /* 0x0000000b0400720c */ /* 0x000fe40003f06070 */
[----:B------:R-:W-:-:S04]  /*0900*/  LOP3.LUT R4, R5, R8, RZ, 0x3c, !PT ;  /* 0x0000000805047212 */ /* 0x000fc800078e3cff */
[----:B------:R-:W-:-:S07]  /*0910*/  ISETP.GE.AND P2, PT, R4, RZ, PT ;  /* 0x000000ff0400720c */ /* 0x000fce0003f46270 */
[----:B------:R-:W-:Y:S01]  /*0920*/  @P0 VIADD R7, R7, 0x1 ;  /* 0x0000000107070836 */ /* 0x000fe20000000000 */
[----:B------:R-:W-:-:S05]  /*0930*/  ISETP.NE.AND P0, PT, R8, RZ, PT ;  /* 0x000000ff0800720c */ /* 0x000fca0003f05270 */
[----:B------:R-:W-:-:S04]  /*0940*/  @!P2 IADD3 R7, PT, PT, -R7, RZ, RZ ;  /* 0x000000ff0707a210 */ /* 0x000fc80007ffe1ff */
[----:B------:R-:W-:-:S04]  /*0950*/  SEL R7, R13, R7, !P0 ;  /* 0x000000070d077207 */ /* 0x000fc80004000000 */
[----:B------:R-:W-:Y:S01]  /*0960*/  I2FP.F32.S32 R12, R7 ;  /* 0x00000007000c7245 */ /* 0x000fe20000201400 */
[----:B------:R-:W-:-:S04]  /*0970*/  IMAD.MOV R14, RZ, RZ, -R7 ;  /* 0x000000ffff0e7224 */ /* 0x000fc800078e0a07 */
[----:B------:R-:W-:-:S05]  /*0980*/  IMAD R14, R8, R14, R5 ;  /* 0x0000000e080e7224 */ /* 0x000fca00078e0205 */
[----:B------:R-:W-:Y:S01]  /*0990*/  I2FP.F32.S32 R14, R14 ;  /* 0x0000000e000e7245 */ /* 0x000fe20000201400 */
[----:B------:R-:W-:Y:S06]  /*09a0*/  BRA.U UP1, `(.L_x_12) ;  /* 0x0000000501d47547 */ /* 0x000fec000b800000 */
[----:B------:R-:W0:Y:S01]  /*09b0*/  S2UR UR7, SR_CgaCtaId ;  /* 0x00000000000779c3 */ /* 0x000e220000008800 */
[----:B------:R-:W-:Y:S01]  /*09c0*/  ULOP3.LUT UR4, UR6, 0x7ffffffc, URZ, 0xc0, !UPT ;  /* 0x7ffffffc06047892 */ /* 0x000fe2000f8ec0ff */
[----:B------:R-:W-:-:S06]  /*09d0*/  UMOV UR5, 0x400 ;  /* 0x0000040000057882 */ /* 0x000fcc0000000000 */
[----:B------:R-:W1:Y:S01]  /*09e0*/  LDC R8, c[0x0][0x39c] ;  /* 0x0000e700ff087b82 */ /* 0x000e620000000800 */
[----:B0-----:R-:W-:Y:S02]  /*09f0*/  ULEA UR5, UR7, UR5, 0x18 ;  /* 0x0000000507057291 */ /* 0x001fe4000f8ec0ff */
[----:B------:R-:W-:-:S12]  /*0a00*/  UIADD3 UR7, UPT, UPT, -UR4, URZ, URZ ;  /* 0x000000ff04077290 */ /* 0x000fd8000fffe1ff */
.L_x_13:
[----:B------:R-:W0:Y:S01]  /*0a10*/  LDS.128 R4, [UR5] ;  /* 0x00000005ff047984 */ /* 0x000e220008000c00 */
[----:B-1----:R-:W-:Y:S01]  /*0a20*/  IABS R0, R8 ;  /* 0x0000000800007213 */ /* 0x002fe20000000000 */
[----:B------:R-:W-:Y:S02]  /*0a30*/  UIADD3 UR7, UPT, UPT, UR7, 0x4, URZ ;  /* 0x0000000407077890 */ /* 0x000fe4000fffe0ff */
[----:B------:R-:W-:Y:S01]  /*0a40*/  UIADD3 UR5, UPT, UPT, UR5, 0x10, URZ ;  /* 0x0000001005057890 */ /* 0x000fe2000fffe0ff */
[----:B------:R-:W1:Y:S01]  /*0a50*/  I2F.RP R19, R0 ;  /* 0x0000000000137306 */ /* 0x000e620000209400 */
[----:B------:R-:W-:-:S07]  /*0a60*/  UISETP.NE.AND UP1, UPT, UR7, URZ, UPT ;  /* 0x000000ff0700728c */ /* 0x000fce000bf25270 */
[----:B-1----:R-:W1:Y:S02]  /*0a70*/  MUFU.RCP R19, R19 ;  /* 0x0000001300137308 */ /* 0x002e640000001000 */
[----:B-1----:R-:W-:Y:S01]  /*0a80*/  VIADD R16, R19, 0xffffffe ;  /* 0x0ffffffe13107836 */ /* 0x002fe20000000000 */
[----:B0-----:R-:W-:-:S05]  /*0a90*/  IABS R15, R4 ;  /* 0x00000004000f7213 */ /* 0x001fca0000000000 */
[----:B------:R0:W1:Y:S01]  /*0aa0*/  F2I.FTZ.U32.TRUNC.NTZ R17, R16 ;  /* 0x0000001000117305 */ /* 0x000062000021f000 */
[----:B------:R-:W-:Y:S02]  /*0ab0*/  IABS R20, R5 ;  /* 0x0000000500147213 */ /* 0x000fe40000000000 */
[----:B------:R-:W-:Y:S01]  /*0ac0*/  IABS R19, R6 ;  /* 0x0000000600137213 */ /* 0x000fe20000000000 */
[----:B------:R-:W-:-:S05]  /*0ad0*/  IMAD.HI.U32 R13, R10, R15, RZ ;  /* 0x0000000f0a0d7227 */ /* 0x000fca00078e00ff */
[----:B------:R-:W-:Y:S01]  /*0ae0*/  IADD3 R18, PT, PT, -R13, RZ, RZ ;  /* 0x000000ff0d127210 */ /* 0x000fe20007ffe1ff */
[----:B0-----:R-:W-:-:S04]  /*0af0*/  IMAD.MOV.U32 R16, RZ, RZ, RZ ;  /* 0x000000ffff107224 */ /* 0x001fc800078e00ff */
[----:B------:R-:W-:Y:S02]  /*0b00*/  IMAD R18, R0, R18, R15 ;  /* 0x0000001200127224 */ /* 0x000fe400078e020f */
[----:B-1----:R-:W-:-:S03]  /*0b10*/  IMAD.MOV R21, RZ, RZ, -R17 ;  /* 0x000000ffff157224 */ /* 0x002fc600078e0a11 */
[----:B------:R-:W-:Y:S01]  /*0b20*/  ISETP.GT.U32.AND P1, PT, R11, R18, PT ;  /* 0x000000120b00720c */ /* 0x000fe20003f24070 */
[----:B------:R-:W-:Y:S01]  /*0b30*/  IMAD R15, R21, R0, RZ ;  /* 0x00000000150f7224 */ /* 0x000fe200078e02ff */
[----:B------:R-:W-:-:S03]  /*0b40*/  IABS R21, R7 ;  /* 0x0000000700157213 */ /* 0x000fc60000000000 */
[----:B------:R-:W-:Y:S01]  /*0b50*/  IMAD.HI.U32 R10, R17, R15, R16 ;  /* 0x0000000f110a7227 */ /* 0x000fe200078e0010 */
[----:B------:R-:W-:-:S05]  /*0b60*/  MOV R15, R20 ;  /* 0x00000014000f7202 */ /* 0x000fca0000000f00 */
[----:B------:R-:W-:-:S04]  /*0b70*/  IMAD.HI.U32 R17, R10, R15, RZ ;  /* 0x0000000f0a117227 */ /* 0x000fc800078e00ff */
[----:B------:R-:W-:Y:S02]  /*0b80*/  @!P1 IMAD.IADD R18, R18, 0x1, -R0 ;  /* 0x0000000112129824 */ /* 0x000fe400078e0a00 */
[----:B------:R-:W-:Y:S02]  /*0b90*/  IMAD.MOV R24, RZ, RZ, -R17 ;  /* 0x000000ffff187224 */ /* 0x000fe400078e0a11 */
[----:B------:R-:W-:Y:S01]  /*0ba0*/  IMAD.HI.U32 R16, R10, R19, RZ ;  /* 0x000000130a107227 */ /* 0x000fe200078e00ff */
[----:B------:R-:W-:Y:S02]  /*0bb0*/  ISETP.GE.U32.AND P0, PT, R18, R11, PT ;  /* 0x0000000b1200720c */ /* 0x000fe40003f06070 */
[----:B------:R-:W-:Y:S01]  /*0bc0*/  LOP3.LUT R18, R4, R8, RZ, 0x3c, !PT ;  /* 0x0000000804127212 */ /* 0x000fe200078e3cff */
[----:B------:R-:W-:Y:S01]  /*0bd0*/  IMAD R24, R0, R24, R15 ;  /* 0x0000001800187224 */ /* 0x000fe200078e020f */
[----:B------:R-:W-:Y:S01]  /*0be0*/  MOV R11, R0 ;  /* 0x00000000000b7202 */ /* 0x000fe20000000f00 */
[----:B------:R-:W-:Y:S01]  /*0bf0*/  @!P1 VIADD R13, R13, 0x1 ;  /* 0x000000010d0d9836 */ /* 0x000fe20000000000 */
[----:B------:R-:W-:Y:S01]  /*0c00*/  ISETP.GE.AND P3, PT, R18, RZ, PT ;  /* 0x000000ff1200720c */ /* 0x000fe20003f66270 */
[----:B------:R-:W-:Y:S01]  /*0c10*/  IMAD.HI.U32 R15, R10, R21, RZ ;  /* 0x000000150a0f7227 */ /* 0x000fe200078e00ff */
[----:B------:R-:W-:-:S03]  /*0c20*/  ISETP.GT.U32.AND P2, PT, R11, R24, PT ;  /* 0x000000180b00720c */ /* 0x000fc60003f44070 */
[----:B------:R-:W-:Y:S01]  /*0c30*/  IMAD.MOV R18, RZ, RZ, -R16 ;  /* 0x000000ffff127224 */ /* 0x000fe200078e0a10 */
[----:B------:R-:W-:Y:S01]  /*0c40*/  IADD3 R20, PT, PT, -R15, RZ, RZ ;  /* 0x000000ff0f147210 */ /* 0x000fe20007ffe1ff */
[----:B------:R-:W-:Y:S01]  /*0c50*/  @P0 VIADD R13, R13, 0x1 ;  /* 0x000000010d0d0836 */ /* 0x000fe20000000000 */
[----:B------:R-:W-:Y:S01]  /*0c60*/  ISETP.NE.AND P0, PT, R8, RZ, PT ;  /* 0x000000ff0800720c */ /* 0x000fe20003f05270 */
[C---:B------:R-:W-:Y:S02]  /*0c70*/  IMAD R18, R0.reuse, R18, R19 ;  /* 0x0000001200127224 */ /* 0x040fe400078e0213 */
[----:B------:R-:W-:Y:S01]  /*0c80*/  IMAD.MOV.U32 R22, RZ, RZ, R13 ;  /* 0x000000ffff167224 */ /* 0x000fe200078e000d */
[----:B------:R-:W-:Y:S01]  /*0c90*/  LOP3.LUT R13, RZ, R8, RZ, 0x33, !PT ;  /* 0x00000008ff0d7212 */ /* 0x000fe200078e33ff */
[----:B------:R-:W-:Y:S01]  /*0ca0*/  IMAD R20, R0, R20, R21 ;  /* 0x0000001400147224 */ /* 0x000fe200078e0215 */
[----:B------:R-:W-:Y:S01]  /*0cb0*/  ISETP.GT.U32.AND P5, PT, R11, R18, PT ;  /* 0x000000120b00720c */ /* 0x000fe20003fa4070 */
[----:B------:R-:W-:Y:S01]  /*0cc0*/  @!P2 IMAD.IADD R24, R24, 0x1, -R0 ;  /* 0x000000011818a824 */ /* 0x000fe200078e0a00 */
[----:B------:R-:W-:Y:S01]  /*0cd0*/  @!P3 IADD3 R22, PT, PT, -R22, RZ, RZ ;  /* 0x000000ff1616b210 */ /* 0x000fe20007ffe1ff */
[----:B------:R-:W-:Y:S01]  /*0ce0*/  @!P2 VIADD R17, R17, 0x1 ;  /* 0x000000011111a836 */ /* 0x000fe20000000000 */
[----:B------:R-:W-:-:S02]  /*0cf0*/  ISETP.GT.U32.AND P3, PT, R11, R20, PT ;  /* 0x000000140b00720c */ /* 0x000fc40003f64070 */
[----:B------:R-:W-:Y:S02]  /*0d00*/  SEL R22, R13, R22, !P0 ;  /* 0x000000160d167207 */ /* 0x000fe40004000000 */
[----:B------:R-:W-:Y:S02]  /*0d10*/  ISETP.GE.U32.AND P6, PT, R24, R11, PT ;  /* 0x0000000b1800720c */ /* 0x000fe40003fc6070 */
[----:B------:R-:W-:Y:S01]  /*0d20*/  LOP3.LUT R21, R5, R8, RZ, 0x3c, !PT ;  /* 0x0000000805157212 */ /* 0x000fe200078e3cff */
[----:B------:R-:W-:Y:S02]  /*0d30*/  IMAD.MOV R19, RZ, RZ, -R22 ;  /* 0x000000ffff137224 */ /* 0x000fe400078e0a16 */
[----:B------:R-:W-:Y:S01]  /*0d40*/  @!P5 IADD3 R18, PT, PT, R18, -R0, RZ ;  /* 0x800000001212d210 */ /* 0x000fe20007ffe0ff */
[----:B------:R-:W-:Y:S01]  /*0d50*/  @!P5 VIADD R16, R16, 0x1 ;  /* 0x000000011010d836 */ /* 0x000fe20000000000 */
[----:B------:R-:W-:Y:S01]  /*0d60*/  ISETP.GE.AND P4, PT, R21, RZ, PT ;  /* 0x000000ff1500720c */ /* 0x000fe20003f86270 */
[----:B------:R-:W-:Y:S01]  /*0d70*/  IMAD R4, R8, R19, R4 ;  /* 0x0000001308047224 */ /* 0x000fe200078e0204 */
[----:B------:R-:W-:Y:S01]  /*0d80*/  I2FP.F32.S32 R19, R22 ;  /* 0x0000001600137245 */ /* 0x000fe20000201400 */
[----:B------:R-:W-:Y:S01]  /*0d90*/  @!P3 IMAD.IADD R20, R20, 0x1, -R0 ;  /* 0x000000011414b824 */ /* 0x000fe200078e0a00 */
[----:B------:R-:W-:Y:S01]  /*0da0*/  ISETP.GE.U32.AND P1, PT, R18, R11, PT ;  /* 0x0000000b1200720c */ /* 0x000fe20003f26070 */
[----:B------:R-:W-:Y:S01]  /*0db0*/  @!P3 VIADD R15, R15, 0x1 ;  /* 0x000000010f0fb836 */ /* 0x000fe20000000000 */
[----:B------:R-:W-:Y:S01]  /*0dc0*/  LOP3.LUT R21, R6, R8, RZ, 0x3c, !PT ;  /* 0x0000000806157212 */ /* 0x000fe200078e3cff */
[----:B------:R-:W-:Y:S01]  /*0dd0*/  FADD R18, -R12, R19 ;  /* 0x000000130c127221 */ /* 0x000fe20000000100 */
[----:B------:R-:W-:-:S02]  /*0de0*/  @P6 IADD3 R17, PT, PT, R17, 0x1, RZ ;  /* 0x0000000111116810 */ /* 0x000fc40007ffe0ff */
[----:B------:R-:W-:Y:S01]  /*0df0*/  ISETP.GE.AND P2, PT, R21, RZ, PT ;  /* 0x000000ff1500720c */ /* 0x000fe20003f46270 */
[----:B------:R-:W-:Y:S01]  /*0e00*/  FMUL R18, R18, R18 ;  /* 0x0000001212127220 */ /* 0x000fe20000400000 */
[----:B------:R-:W-:Y:S02]  /*0e10*/  I2FP.F32.S32 R19, R4 ;  /* 0x0000000400137245 */ /* 0x000fe40000201400 */
[----:B------:R-:W-:Y:S02]  /*0e20*/  ISETP.GE.U32.AND P6, PT, R20, R11, PT ;  /* 0x0000000b1400720c */ /* 0x000fe40003fc6070 */
[----:B------:R-:W-:Y:S01]  /*0e30*/  LOP3.LUT R4, R7, R8, RZ, 0x3c, !PT ;  /* 0x0000000807047212 */ /* 0x000fe200078e3cff */
[----:B------:R-:W-:Y:S01]  /*0e40*/  @P1 VIADD R16, R16, 0x1 ;  /* 0x0000000110101836 */ /* 0x000fe20000000000 */
[----:B------:R-:W-:Y:S01]  /*0e50*/  @!P4 IADD3 R17, PT, PT, -R17, RZ, RZ ;  /* 0x000000ff1111c210 */ /* 0x000fe20007ffe1ff */
[----:B------:R-:W-:Y:S01]  /*0e60*/  FADD R19, -R14, R19 ;  /* 0x000000130e137221 */ /* 0x000fe20000000100 */
[----:B------:R-:W-:-:S02]  /*0e70*/  ISETP.GE.AND P5, PT, R4, RZ, PT ;  /* 0x000000ff0400720c */ /* 0x000fc40003fa6270 */
[----:B------:R-:W-:Y:S01]  /*0e80*/  SEL R17, R13, R17, !P0 ;  /* 0x000000110d117207 */ /* 0x000fe20004000000 */
[----:B------:R-:W-:Y:S01]  /*0e90*/  FFMA R18, R19, R19, R18 ;  /* 0x0000001313127223 */ /* 0x000fe20000000012 */
[----:B------:R-:W-:-:S03]  /*0ea0*/  @!P2 IADD3 R16, PT, PT, -R16, RZ, RZ ;  /* 0x000000ff1010a210 */ /* 0x000fc60007ffe1ff */
[----:B------:R-:W-:Y:S01]  /*0eb0*/  IMAD.MOV R4, RZ, RZ, -R17 ;  /* 0x000000ffff047224 */ /* 0x000fe200078e0a11 */
[----:B------:R-:W-:Y:S01]  /*0ec0*/  SEL R16, R13, R16, !P0 ;  /* 0x000000100d107207 */ /* 0x000fe20004000000 */
[----:B------:R-:W-:Y:S01]  /*0ed0*/  @P6 VIADD R15, R15, 0x1 ;  /* 0x000000010f0f6836 */ /* 0x000fe20000000000 */
[----:B-----5:R-:W-:Y:S01]  /*0ee0*/  FSETP.GEU.AND P1, PT, R18, R9, PT ;  /* 0x000000091200720b */ /* 0x020fe20003f2e000 */
[----:B------:R-:W-:Y:S01]  /*0ef0*/  IMAD R5, R8, R4, R5 ;  /* 0x0000000408057224 */ /* 0x000fe200078e0205 */
[----:B------:R-:W-:Y:S01]  /*0f00*/  I2FP.F32.S32 R17, R17 ;  /* 0x0000001100117245 */ /* 0x000fe20000201400 */
[----:B------:R-:W-:Y:S01]  /*0f10*/  @!P5 IMAD.MOV R15, RZ, RZ, -R15 ;  /* 0x000000ffff0fd224 */ /* 0x000fe200078e0a0f */
[----:B------:R-:W-:Y:S02]  /*0f20*/  IADD3 R19, PT, PT, -R16, RZ, RZ ;  /* 0x000000ff10137210 */ /* 0x000fe40007ffe1ff */
[----:B------:R-:W-:Y:S01]  /*0f30*/  FSEL R9, R18, R9, !P1 ;  /* 0x0000000912097208 */ /* 0x000fe20004800000 */
[----:B------:R-:W-:Y:S01]  /*0f40*/  FADD R17, -R12, R17 ;  /* 0x000000110c117221 */ /* 0x000fe20000000100 */
[----:B------:R-:W-:Y:S01]  /*0f50*/  I2FP.F32.S32 R5, R5 ;  /* 0x0000000500057245 */ /* 0x000fe20000201400 */
[----:B------:R-:W-:Y:S01]  /*0f60*/  IMAD R6, R8, R19, R6 ;  /* 0x0000001308067224 */ /* 0x000fe200078e0206 */
[----:B------:R-:W-:Y:S01]  /*0f70*/  SEL R18, R13, R15, !P0 ;  /* 0x0000000f0d127207 */ /* 0x000fe20004000000 */
[----:B------:R-:W-:Y:S01]  /*0f80*/  FMUL R4, R17, R17 ;  /* 0x0000001111047220 */ /* 0x000fe20000400000 */
[----:B------:R-:W-:Y:S01]  /*0f90*/  I2FP.F32.S32 R15, R16 ;  /* 0x00000010000f7245 */ /* 0x000fe20000201400 */
[----:B------:R-:W-:-:S02]  /*0fa0*/  FADD R5, -R14, R5 ;  /* 0x000000050e057221 */ /* 0x000fc40000000100 */
[----:B------:R-:W-:Y:S02]  /*0fb0*/  IMAD.MOV R17, RZ, RZ, -R18 ;  /* 0x000000ffff117224 */ /* 0x000fe400078e0a12 */
[----:B------:R-:W-:Y:S01]  /*0fc0*/  FADD R16, -R12, R15 ;  /* 0x0000000f0c107221 */ /* 0x000fe20000000100 */
[----:B------:R-:W-:Y:S01]  /*0fd0*/  I2FP.F32.S32 R15, R6 ;  /* 0x00000006000f7245 */ /* 0x000fe20000201400 */
[----:B------:R-:W-:Y:S01]  /*0fe0*/  FFMA R4, R5, R5, R4 ;  /* 0x0000000505047223 */ /* 0x000fe20000000004 */
[----:B------:R-:W-:Y:S01]  /*0ff0*/  IMAD R7, R8, R17, R7 ;  /* 0x0000001108077224 */ /* 0x000fe200078e0207 */
[----:B------:R-:W-:Y:S01]  /*1000*/  I2FP.F32.S32 R5, R18 ;  /* 0x0000001200057245 */ /* 0x000fe20000201400 */
[----:B------:R-:W-:Y:S01]  /*1010*/  FMUL R16, R16, R16 ;  /* 0x0000001010107220 */ /* 0x000fe20000400000 */
[----:B------:R-:W-:Y:S01]  /*1020*/  FADD R15, -R14, R15 ;  /* 0x0000000f0e0f7221 */ /* 0x000fe20000000100 */
[----:B------:R-:W-:Y:S02]  /*1030*/  FSETP.GEU.AND P1, PT, R4, R9, PT ;  /* 0x000000090400720b */ /* 0x000fe40003f2e000 */
[----:B------:R-:W-:Y:S01]  /*1040*/  I2FP.F32.S32 R7, R7 ;  /* 0x0000000700077245 */ /* 0x000fe20000201400 */
[----:B------:R-:W-:Y:S01]  /*1050*/  FADD R5, -R12, R5 ;  /* 0x000000050c057221 */ /* 0x000fe20000000100 */
[----:B------:R-:W-:Y:S01]  /*1060*/  FFMA R16, R15, R15, R16 ;  /* 0x0000000f0f107223 */ /* 0x000fe20000000010 */
[----:B------:R-:W-:-:S02]  /*1070*/  FSEL R9, R4, R9, !P1 ;  /* 0x0000000904097208 */ /* 0x000fc40004800000 */
[----:B------:R-:W-:Y:S01]  /*1080*/  FMUL R4, R5, R5 ;  /* 0x0000000505047220 */ /* 0x000fe20000400000 */
[----:B------:R-:W-:Y:S01]  /*1090*/  FADD R7, -R14, R7 ;  /* 0x000000070e077221 */ /* 0x000fe20000000100 */
[----:B------:R-:W-:-:S03]  /*10a0*/  FSETP.GEU.AND P1, PT, R16, R9, PT ;  /* 0x000000091000720b */ /* 0x000fc60003f2e000 */
[----:B------:R-:W-:Y:S01]  /*10b0*/  FFMA R4, R7, R7, R4 ;  /* 0x0000000707047223 */ /* 0x000fe20000000004 */
[----:B------:R-:W-:-:S04]  /*10c0*/  FSEL R9, R16, R9, !P1 ;  /* 0x0000000910097208 */ /* 0x000fc80004800000 */
[----:B------:R-:W-:-:S04]  /*10d0*/  FSETP.GEU.AND P1, PT, R4, R9, PT ;  /* 0x000000090400720b */ /* 0x000fc80003f2e000 */
[----:B------:R-:W-:Y:S01]  /*10e0*/  FSEL R9, R4, R9, !P1 ;  /* 0x0000000904097208 */ /* 0x000fe20004800000 */
[----:B------:R-:W-:Y:S08]  /*10f0*/  BRA.U UP1, `(.L_x_13) ;  /* 0xfffffff901447547 */ /* 0x000ff0000b83ffff */
.L_x_12:
[----:B------:R-:W-:Y:S05]  /*1100*/  BRA.U !UP0, `(.L_x_11) ;  /* 0x0000000508547547 */ /* 0x000fea000b800000 */
[----:B------:R-:W-:Y:S02]  /*1110*/  UISETP.NE.AND UP0, UPT, UR12, 0x1, UPT ;  /* 0x000000010c00788c */ /* 0x000fe4000bf05270 */
[----:B------:R-:W-:-:S04]  /*1120*/  ULOP3.LUT UR5, UR6, 0x1, URZ, 0xc0, !UPT ;  /* 0x0000000106057892 */ /* 0x000fc8000f8ec0ff */
[----:B------:R-:W-:-:S03]  /*1130*/  UISETP.NE.U32.AND UP1, UPT, UR5, 0x1, UPT ;  /* 0x000000010500788c */ /* 0x000fc6000bf25070 */
[----:B------:R-:W-:Y:S08]  /*1140*/  BRA.U !UP0, `(.L_x_14) ;  /* 0x0000000108d07547 */ /* 0x000ff0000b800000 */
[----:B------:R-:W0:Y:S01]  /*1150*/  S2UR UR6, SR_CgaCtaId ;  /* 0x00000000000679c3 */ /* 0x000e220000008800 */
[----:B------:R-:W-:Y:S02]  /*1160*/  UMOV UR5, 0x400 ;  /* 0x0000040000057882 */ /* 0x000fe40000000000 */
[----:B0-----:R-:W-:-:S04]  /*1170*/  ULEA UR5, UR6, UR5, 0x18 ;  /* 0x0000000506057291 */ /* 0x001fc8000f8ec0ff */
[----:B------:R-:W-:Y:S02]  /*1180*/  ULEA UR5, UR4, UR5, 0x2 ;  /* 0x0000000504057291 */ /* 0x000fe4000f8e10ff */
[----:B------:R-:W-:-:S07]  /*1190*/  UIADD3 UR4, UPT, UPT, UR4, 0x2, URZ ;  /* 0x0000000204047890 */ /* 0x000fce000fffe0ff */
[----:B------:R-:W0:Y:S02]  /*11a0*/  LDS.64 R4, [UR5] ;  /* 0x00000005ff047984 */ /* 0x000e240008000a00 */
[----:B0-----:R-:W-:Y:S02]  /*11b0*/  IABS R15, R4 ;  /* 0x00000004000f7213 */ /* 0x001fe40000000000 */
[----:B------:R-:W-:-:S03]  /*11c0*/  IABS R17, R5 ;  /* 0x0000000500117213 */ /* 0x000fc60000000000 */
[----:B------:R-:W-:-:S04]  /*11d0*/  IMAD.HI.U32 R6, R10, R15, RZ ;  /* 0x0000000f0a067227 */ /* 0x000fc800078e00ff */
[----:B------:R-:W-:Y:S02]  /*11e0*/  IMAD.MOV R16, RZ, RZ, -R6 ;  /* 0x000000ffff107224 */ /* 0x000fe400078e0a06 */
[----:B------:R-:W-:-:S04]  /*11f0*/  IMAD.HI.U32 R7, R10, R17, RZ ;  /* 0x000000110a077227 */ /* 0x000fc800078e00ff */
[----:B------:R-:W-:Y:S01]  /*1200*/  IMAD R16, R0, R16, R15 ;  /* 0x0000001000107224 */ /* 0x000fe200078e020f */
[----:B------:R-:W-:Y:S02]  /*1210*/  IADD3 R18, PT, PT, -R7, RZ, RZ ;  /* 0x000000ff07127210 */ /* 0x000fe40007ffe1ff */
[----:B------:R-:W-:Y:S02]  /*1220*/  LOP3.LUT R15, R4, R8, RZ, 0x3c, !PT ;  /* 0x00000008040f7212 */ /* 0x000fe400078e3cff */
[----:B------:R-:W-:Y:S01]  /*1230*/  ISETP.GT.U32.AND P3, PT, R11, R16, PT ;  /* 0x000000100b00720c */ /* 0x000fe20003f64070 */
[----:B------:R-:W-:Y:S01]  /*1240*/  IMAD R18, R0, R18, R17 ;  /* 0x0000001200127224 */ /* 0x000fe200078e0211 */
[----:B------:R-:W-:Y:S02]  /*1250*/  ISETP.GE.AND P4, PT, R15, RZ, PT ;  /* 0x000000ff0f00720c */ /* 0x000fe40003f86270 */
[----:B------:R-:W-:Y:S02]  /*1260*/  LOP3.LUT R15, R5, R8, RZ, 0x3c, !PT ;  /* 0x00000008050f7212 */ /* 0x000fe400078e3cff */
[----:B------:R-:W-:-:S07]  /*1270*/  ISETP.GT.U32.AND P5, PT, R11, R18, PT ;  /* 0x000000120b00720c */ /* 0x000fce0003fa4070 */
[----:B------:R-:W-:Y:S01]  /*1280*/  @!P3 IMAD.IADD R16, R16, 0x1, -R0 ;  /* 0x000000011010b824 */ /* 0x000fe200078e0a00 */
[----:B------:R-:W-:-:S04]  /*1290*/  @!P3 IADD3 R6, PT, PT, R6, 0x1, RZ ;  /* 0x000000010606b810 */ /* 0x000fc80007ffe0ff */
[----:B------:R-:W-:Y:S01]  /*12a0*/  ISETP.GE.U32.AND P1, PT, R16, R11, PT ;  /* 0x0000000b1000720c */ /* 0x000fe20003f26070 */
[----:B------:R-:W-:Y:S02]  /*12b0*/  @!P5 IMAD.IADD R18, R18, 0x1, -R0 ;  /* 0x000000011212d824 */ /* 0x000fe400078e0a00 */
[----:B------:R-:W-:-:S03]  /*12c0*/  @!P5 VIADD R7, R7, 0x1 ;  /* 0x000000010707d836 */ /* 0x000fc60000000000 */
[----:B------:R-:W-:-:S07]  /*12d0*/  ISETP.GE.U32.AND P2, PT, R18, R11, PT ;  /* 0x0000000b1200720c */ /* 0x000fce0003f46070 */
[----:B------:R-:W-:Y:S01]  /*12e0*/  @P1 VIADD R6, R6, 0x1 ;  /* 0x0000000106061836 */ /* 0x000fe20000000000 */
[----:B------:R-:W-:-:S03]  /*12f0*/  ISETP.GE.AND P1, PT, R15, RZ, PT ;  /* 0x000000ff0f00720c */ /* 0x000fc60003f26270 */
[----:B------:R-:W-:Y:S02]  /*1300*/  @!P4 IMAD.MOV R6, RZ, RZ, -R6 ;  /* 0x000000ffff06c224 */ /* 0x000fe400078e0a06 */
[----:B------:R-:W-:-:S03]  /*1310*/  @P2 IADD3 R7, PT, PT, R7, 0x1, RZ ;  /* 0x0000000107072810 */ /* 0x000fc60007ffe0ff */
[----:B------:R-:W-:-:S04]  /*1320*/  SEL R6, R13, R6, !P0 ;  /* 0x000000060d067207 */ /* 0x000fc80004000000 */
[----:B------:R-:W-:Y:S01]  /*1330*/  IADD3 R17, PT, PT, -R6, RZ, RZ ;  /* 0x000000ff06117210 */ /* 0x000fe20007ffe1ff */
[----:B------:R-:W-:-:S04]  /*1340*/  @!P1 IMAD.MOV R7, RZ, RZ, -R7 ;  /* 0x000000ffff079224 */ /* 0x000fc800078e0a07 */
[----:B------:R-:W-:Y:S01]  /*1350*/  IMAD R4, R8, R17, R4 ;  /* 0x0000001108047224 */ /* 0x000fe200078e0204 */
[----:B------:R-:W-:Y:S02]  /*1360*/  SEL R15, R13, R7, !P0 ;  /* 0x000000070d0f7207 */ /* 0x000fe40004000000 */
[----:B------:R-:W-:-:S03]  /*1370*/  I2FP.F32.S32 R7, R6 ;  /* 0x0000000600077245 */ /* 0x000fc60000201400 */
[----:B------:R-:W-:Y:S01]  /*1380*/  IMAD.MOV R16, RZ, RZ, -R15 ;  /* 0x000000ffff107224 */ /* 0x000fe200078e0a0f */
[----:B------:R-:W-:Y:S01]  /*1390*/  I2FP.F32.S32 R15, R15 ;  /* 0x0000000f000f7245 */ /* 0x000fe20000201400 */
[----:B------:R-:W-:Y:S01]  /*13a0*/  FADD R6, -R12, R7 ;  /* 0x000000070c067221 */ /* 0x000fe20000000100 */
[----:B------:R-:W-:Y:S01]  /*13b0*/  I2FP.F32.S32 R7, R4 ;  /* 0x0000000400077245 */ /* 0x000fe20000201400 */
[----:B------:R-:W-:Y:S02]  /*13c0*/  IMAD R5, R8, R16, R5 ;  /* 0x0000001008057224 */ /* 0x000fe400078e0205 */
[----:B------:R-:W-:Y:S01]  /*13d0*/  FMUL R6, R6, R6 ;  /* 0x0000000606067220 */ /* 0x000fe20000400000 */
[----:B------:R-:W-:Y:S01]  /*13e0*/  FADD R15, -R12, R15 ;  /* 0x0000000f0c0f7221 */ /* 0x000fe20000000100 */
[----:B------:R-:W-:Y:S01]  /*13f0*/  FADD R7, -R14, R7 ;  /* 0x000000070e077221 */ /* 0x000fe20000000100 */
[----:B------:R-:W-:Y:S02]  /*1400*/  I2FP.F32.S32 R5, R5 ;  /* 0x0000000500057245 */ /* 0x000fe40000201400 */
[----:B------:R-:W-:Y:S01]  /*1410*/  FMUL R4, R15, R15 ;  /* 0x0000000f0f047220 */ /* 0x000fe20000400000 */
[----:B------:R-:W-:-:S02]  /*1420*/  FFMA R6, R7, R7, R6 ;  /* 0x0000000707067223 */ /* 0x000fc40000000006 */
[----:B------:R-:W-:-:S03]  /*1430*/  FADD R5, -R14, R5 ;  /* 0x000000050e057221 */ /* 0x000fc60000000100 */
[----:B-----5:R-:W-:Y:S01]  /*1440*/  FSETP.GEU.AND P1, PT, R6, R9, PT ;  /* 0x000000090600720b */ /* 0x020fe20003f2e000 */
[----:B------:R-:W-:-:S03]  /*1450*/  FFMA R4, R5, R5, R4 ;  /* 0x0000000505047223 */ /* 0x000fc60000000004 */
[----:B------:R-:W-:-:S04]  /*1460*/  FSEL R9, R6, R9, !P1 ;  /* 0x0000000906097208 */ /* 0x000fc80004800000 */
[----:B------:R-:W-:-:S04]  /*1470*/  FSETP.GEU.AND P1, PT, R4, R9, PT ;  /* 0x000000090400720b */ /* 0x000fc80003f2e000 */
[----:B------:R-:W-:-:S09]  /*1480*/  FSEL R9, R4, R9, !P1 ;  /* 0x0000000904097208 */ /* 0x000fd20004800000 */
.L_x_14:
[----:B------:R-:W-:Y:S05]  /*1490*/  BRA.U UP1, `(.L_x_11) ;  /* 0x0000000101707547 */ /* 0x000fea000b800000 */
[----:B------:R-:W0:Y:S01]  /*14a0*/  S2UR UR6, SR_CgaCtaId ;  /* 0x00000000000679c3 */ /* 0x000e220000008800 */
[----:B------:R-:W-:Y:S02]  /*14b0*/  UMOV UR5, 0x400 ;  /* 0x0000040000057882 */ /* 0x000fe40000000000 */
[----:B0-----:R-:W-:-:S04]  /*14c0*/  ULEA UR5, UR6, UR5, 0x18 ;  /* 0x0000000506057291 */ /* 0x001fc8000f8ec0ff */
[----:B------:R-:W-:-:S09]  /*14d0*/  ULEA UR4, UR4, UR5, 0x2 ;  /* 0x0000000504047291 */ /* 0x000fd2000f8e10ff */
[----:B------:R-:W0:Y:S02]  /*14e0*/  LDS R15, [UR4] ;  /* 0x00000004ff0f7984 */ /* 0x000e240008000800 */
[----:B0-----:R-:W-:-:S05]  /*14f0*/  IABS R5, R15 ;  /* 0x0000000f00057213 */ /* 0x001fca0000000000 */
[----:B------:R-:W-:-:S04]  /*1500*/  IMAD.HI.U32 R10, R10, R5, RZ ;  /* 0x000000050a0a7227 */ /* 0x000fc800078e00ff */
[----:B------:R-:W-:-:S04]  /*1510*/  IMAD.MOV R4, RZ, RZ, -R10 ;  /* 0x000000ffff047224 */ /* 0x000fc800078e0a0a */
[----:B------:R-:W-:-:S05]  /*1520*/  IMAD R4, R0, R4, R5 ;  /* 0x0000000400047224 */ /* 0x000fca00078e0205 */
[----:B------:R-:W-:-:S13]  /*1530*/  ISETP.GT.U32.AND P2, PT, R11, R4, PT ;  /* 0x000000040b00720c */ /* 0x000fda0003f44070 */
[----:B------:R-:W-:Y:S01]  /*1540*/  @!P2 IADD3 R4, PT, PT, R4, -R0, RZ ;  /* 0x800000000404a210 */ /* 0x000fe20007ffe0ff */
[----:B------:R-:W-:Y:S01]  /*1550*/  @!P2 VIADD R10, R10, 0x1 ;  /* 0x000000010a0aa836 */ /* 0x000fe20000000000 */
[----:B------:R-:W-:Y:S02]  /*1560*/  LOP3.LUT R0, R15, R8, RZ, 0x3c, !PT ;  /* 0x000000080f007212 */ /* 0x000fe400078e3cff */
[----:B------:R-:W-:Y:S02]  /*1570*/  ISETP.GE.U32.AND P1, PT, R4, R11, PT ;  /* 0x0000000b0400720c */ /* 0x000fe40003f26070 */
[----:B------:R-:W-:-:S11]  /*1580*/  ISETP.GE.AND P3, PT, R0, RZ, PT ;  /* 0x000000ff0000720c */ /* 0x000fd60003f66270 */
[----:B------:R-:W-:-:S05]  /*1590*/  @P1 IADD3 R10, PT, PT, R10, 0x1, RZ ;  /* 0x000000010a0a1810 */ /* 0x000fca0007ffe0ff */
[----:B------:R-:W-:-:S05]  /*15a0*/  @!P3 IMAD.MOV R10, RZ, RZ, -R10 ;  /* 0x000000ffff0ab224 */ /* 0x000fca00078e0a0a */
[----:B------:R-:W-:-:S04]  /*15b0*/  SEL R10, R13, R10, !P0 ;  /* 0x0000000a0d0a7207 */ /* 0x000fc80004000000 */
[----:B------:R-:W-:Y:S02]  /*15c0*/  IADD3 R7, PT, PT, -R10, RZ, RZ ;  /* 0x000000ff0a077210 */ /* 0x000fe40007ffe1ff */
[----:B------:R-:W-:-:S03]  /*15d0*/  I2FP.F32.S32 R5, R10 ;  /* 0x0000000a00057245 */ /* 0x000fc60000201400 */
[----:B------:R-:W-:Y:S02]  /*15e0*/  IMAD R8, R8, R7, R15 ;  /* 0x0000000708087224 */ /* 0x000fe400078e020f */
[----:B------:R-:W-:-:S03]  /*15f0*/  FADD R12, -R12, R5 ;  /* 0x000000050c0c7221 */ /* 0x000fc60000000100 */
[----:B------:R-:W-:Y:S01]  /*1600*/  I2FP.F32.S32 R5, R8 ;  /* 0x0000000800057245 */ /* 0x000fe20000201400 */
[----:B------:R-:W-:-:S04]  /*1610*/  FMUL R12, R12, R12 ;  /* 0x0000000c0c0c7220 */ /* 0x000fc80000400000 */
[----:B------:R-:W-:-:S04]  /*1620*/  FADD R5, -R14, R5 ;  /* 0x000000050e057221 */ /* 0x000fc80000000100 */
[----:B------:R-:W-:-:S05]  /*1630*/  FFMA R12, R5, R5, R12 ;  /* 0x00000005050c7223 */ /* 0x000fca000000000c */
[----:B-----5:R-:W-:-:S04]  /*1640*/  FSETP.GEU.AND P0, PT, R12, R9, PT ;  /* 0x000000090c00720b */ /* 0x020fc80003f0e000 */
[----:B------:R-:W-:-:S09]  /*1650*/  FSEL R9, R12, R9, !P0 ;  /* 0x000000090c097208 */ /* 0x000fd20004000000 */
.L_x_11:
[----:B-----5:R-:W-:Y:S01]  /*1660*/  STG.E desc[UR10][R2.64], R9 ;  /* 0x0000000902007986 */ /* 0x020fe2000c10190a */
[----:B------:R-:W-:Y:S05]  /*1670*/  EXIT ;  /* 0x000000000000794d */ /* 0x000fea0003800000 */
.L_x_15:
        /* <DEDUP_REMOVED lines=16> */
.L_x_18:


//--------------------- .nv.shared._Z10final_compPhPfS0_ --------------------------
	.section	.nv.shared._Z10final_compPhPfS0_,"aw",@nobits
	.sectionflags	@""
	.align	16
	.zero		1024


//--------------------- .nv.shared.reserved.0     --------------------------
	.section	.nv.shared.reserved.0,"aw",@nobits
	.weak		__nv_reservedSMEM_offset_0_alias
	.size		__nv_reservedSMEM_offset_0_alias, 0, 64
	.other		__nv_reservedSMEM_offset_0_alias,@"STO_CUDA_RESERVED_SHARED STV_DEFAULT"
__nv_reservedSMEM_offset_0_alias:
	.zero		0
	.zero		64


//--------------------- .nv.shared._Z11sdt_computePhPiPfiiS1_ii --------------------------
	.section	.nv.shared._Z11sdt_computePhPiPfiiS1_ii,"aw",@nobits
	.sectionflags	@""
	.align	16
	.zero		1024


//--------------------- .nv.constant0._Z10final_compPhPfS0_ --------------------------
	.section	.nv.constant0._Z10final_compPhPfS0_,"a",@progbits
	.sectionflags	@""
	.align	4
.nv.constant0._Z10final_compPhPfS0_:
	.zero		920


//--------------------- .nv.constant0._Z11sdt_computePhPiPfiiS1_ii --------------------------
	.section	.nv.constant0._Z11sdt_computePhPiPfiiS1_ii,"a",@progbits
	.sectionflags	@""
	.align	4
.nv.constant0._Z11sdt_computePhPiPfiiS1_ii:
	.zero		944


//--------------------- SYMBOLS --------------------------

	.type		.nv.reservedSmem.offset0,@object
	.size		.nv.reservedSmem.offset0,0x4
	.type		.nv.reservedSmem.cap,@object
	.size		.nv.reservedSmem.cap,0x4
